def attn_fwd(
    Q,
    K,
    V,
    Out,
    Lse,
    sm_scale,
    stride_qz,
    stride_qh,
    stride_qm,
    stride_qk,
    stride_kz,
    stride_kh,
    stride_kn,
    stride_kk,
    stride_vz,
    stride_vh,
    stride_vn,
    stride_vk,
    stride_oz,
    stride_oh,
    stride_om,
    stride_ok,
    seqlen_q,
    seqlen_k,
    BLOCK_M: tl.constexpr,
    BLOCK_N: tl.constexpr,
    HEAD_DIM: tl.constexpr,
    CAUSAL: tl.constexpr,
):
    start_m = tl.program_id(0)
    off_hz = tl.program_id(1)
    q_off = off_hz * stride_qh
    k_off = off_hz * stride_kh
    v_off = off_hz * stride_vh
    offs_m = start_m * BLOCK_M + tl.arange(0, BLOCK_M)
    offs_d = tl.arange(0, HEAD_DIM)
    offs_n = tl.arange(0, BLOCK_N)
    q_ptrs = Q + q_off + offs_m[:, None] * stride_qm + offs_d[None, :] * stride_qk
    k_ptrs = K + k_off + offs_d[:, None] * stride_kk + offs_n[None, :] * stride_kn
    v_ptrs = V + v_off + offs_n[:, None] * stride_vn + offs_d[None, :] * stride_vk
    m_i = tl.full([BLOCK_M], float("-inf"), dtype=tl.float32)
    l_i = tl.zeros([BLOCK_M], dtype=tl.float32) + 1.0
    acc = tl.zeros([BLOCK_M, HEAD_DIM], dtype=tl.float32)
    q = tl.load(q_ptrs)
    acc, l_i, m_i = _attn_fwd_inner(
        acc,
        l_i,
        m_i,
        q,
        k_ptrs,
        v_ptrs,
        sm_scale,
        stride_kn,
        stride_vn,
        start_m,
        seqlen_k,
        BLOCK_M,
        BLOCK_N,
        HEAD_DIM,
        CAUSAL,
    )
    acc = acc / l_i[:, None]
    lse = m_i + tl.math.log2(l_i) / 1.4426950408889634
    o_ptrs = (
        Out
        + off_hz * stride_oh
        + offs_m[:, None] * stride_om
        + offs_d[None, :] * stride_ok
    )
    tl.store(o_ptrs, acc.to(Out.dtype.element_ty))
    tl.store(Lse + off_hz * seqlen_q + offs_m, lse)

# config = {"BLOCK_M": 128, "BLOCK_N": 32, "HEAD_DIM": 64, "arch": "sm_100", "causal": false, "dtype": "fp16", "num_stages": 3, "num_warps": 8}
# arch = sm_100


// ===== COMPILED SASS (sm_100a) =====

	.target	sm_100a

	.elftype	@"ET_EXEC"


//--------------------- .note.nv.tkinfo           --------------------------
	.section	.note.nv.tkinfo,"",@"SHT_NOTE"
	.sectionflags	@"SHF_NOTE_NV_TKINFO"
	.tkinfo
        /*0018*/ 	.word	0x00000081
        /*0030*/ 	.string	""
        /*0030*/ 	.string	"ptxas-blackwell"
        /*0030*/ 	.string	"Cuda compilation tools, release 12.9, V12.9.86"
        /*0030*/ 	.string	"Build cuda_12.9.r12.9/compiler.36037853_0"
        /*0030*/ 	.string	"-v  -suppress-debug-info  -lineinfo  -arch sm_100a "



//--------------------- .note.nv.cuver            --------------------------
	.section	.note.nv.cuver,"",@"SHT_NOTE"
	.sectionflags	@"SHF_NOTE_NV_CUVER"
        /*0018*/ 	.short	0x0001
        /*001a*/ 	.short	0x0064
        /*001c*/ 	.short	0x0001
        /*001e*/ 	.short	0x0000
        /*0020*/ 	.short	0x0001
        /*0022*/ 	.short	0x0000


//--------------------- .nv.info                  --------------------------
	.section	.nv.info,"",@"SHT_CUDA_INFO"
	.align	4


	//----- nvinfo : EIATTR_REGCOUNT
	.align		4
        /*0000*/ 	.byte	0x04, 0x2f
        /*0002*/ 	.short	(.L_5 - .L_4)
	.align		4
.L_4:
        /*0004*/ 	.word	index@(attn_fwd)
        /*0008*/ 	.word	0x00000064


	//----- nvinfo : EIATTR_FRAME_SIZE
	.align		4
.L_5:
        /*000c*/ 	.byte	0x04, 0x11
        /*000e*/ 	.short	(.L_7 - .L_6)
	.align		4
.L_6:
        /*0010*/ 	.word	index@($__internal_2_$__cuda_sm10x_tcgen05_guardrail_trap_unallocated_columns_being_dealloced)
        /*0014*/ 	.word	0x00000000


	//----- nvinfo : EIATTR_FRAME_SIZE
	.align		4
.L_7:
        /*0018*/ 	.byte	0x04, 0x11
        /*001a*/ 	.short	(.L_9 - .L_8)
	.align		4
.L_8:
        /*001c*/ 	.word	index@($__internal_1_$__cuda_sm10x_tcgen05_guardrail_trap_phase_invalid_during_alloc)
        /*0020*/ 	.word	0x00000000


	//----- nvinfo : EIATTR_FRAME_SIZE
	.align		4
.L_9:
        /*0024*/ 	.byte	0x04, 0x11
        /*0026*/ 	.short	(.L_11 - .L_10)
	.align		4
.L_10:
        /*0028*/ 	.word	index@($__internal_0_$__cuda_sm10x_tcgen05_guardrail_trap_col_being_dealloced_not_returned_by_alloc)
        /*002c*/ 	.word	0x00000000


	//----- nvinfo : EIATTR_FRAME_SIZE
	.align		4
.L_11:
        /*0030*/ 	.byte	0x04, 0x11
        /*0032*/ 	.short	(.L_13 - .L_12)
	.align		4
.L_12:
        /*0034*/ 	.word	index@(attn_fwd)
        /*0038*/ 	.word	0x00000000


	//----- nvinfo : EIATTR_MIN_STACK_SIZE
	.align		4
.L_13:
        /*003c*/ 	.byte	0x04, 0x12
        /*003e*/ 	.short	(.L_15 - .L_14)
	.align		4
.L_14:
        /*0040*/ 	.word	index@(attn_fwd)
        /*0044*/ 	.word	0x00000000
.L_15:


//--------------------- .nv.info.attn_fwd         --------------------------
	.section	.nv.info.attn_fwd,"",@"SHT_CUDA_INFO"
	.sectionflags	@""
	.align	4


	//----- nvinfo : EIATTR_CUDA_API_VERSION
	.align		4
        /*0000*/ 	.byte	0x04, 0x37
        /*0002*/ 	.short	(.L_17 - .L_16)
.L_16:
        /*0004*/ 	.word	0x00000081


	//----- nvinfo : EIATTR_KPARAM_INFO
	.align		4
.L_17:
        /*0008*/ 	.byte	0x04, 0x17
        /*000a*/ 	.short	(.L_19 - .L_18)
.L_18:
        /*000c*/ 	.word	0x00000000
        /*0010*/ 	.short	0x0019
        /*0012*/ 	.short	0x0080
        /*0014*/ 	.byte	0x00, 0xf4, 0x21, 0x00


	//----- nvinfo : EIATTR_KPARAM_INFO
	.align		4
.L_19:
        /*0018*/ 	.byte	0x04, 0x17
        /*001a*/ 	.short	(.L_21 - .L_20)
.L_20:
        /*001c*/ 	.word	0x00000000
        /*0020*/ 	.short	0x0018
        /*0022*/ 	.short	0x0078
        /*0024*/ 	.byte	0x00, 0xf4, 0x21, 0x00


	//----- nvinfo : EIATTR_KPARAM_INFO
	.align		4
.L_21:
        /*0028*/ 	.byte	0x04, 0x17
        /*002a*/ 	.short	(.L_23 - .L_22)
.L_22:
        /*002c*/ 	.word	0x00000000
        /*0030*/ 	.short	0x0017
        /*0032*/ 	.short	0x0070
        /*0034*/ 	.byte	0x00, 0xf0, 0x11, 0x00


	//----- nvinfo : EIATTR_KPARAM_INFO
	.align		4
.L_23:
        /*0038*/ 	.byte	0x04, 0x17
        /*003a*/ 	.short	(.L_25 - .L_24)
.L_24:
        /*003c*/ 	.word	0x00000000
        /*0040*/ 	.short	0x0016
        /*0042*/ 	.short	0x006c
        /*0044*/ 	.byte	0x00, 0xf0, 0x11, 0x00


	//----- nvinfo : EIATTR_KPARAM_INFO
	.align		4
.L_25:
        /*0048*/ 	.byte	0x04, 0x17
        /*004a*/ 	.short	(.L_27 - .L_26)
.L_26:
        /*004c*/ 	.word	0x00000000
        /*0050*/ 	.short	0x0015
        /*0052*/ 	.short	0x0068
        /*0054*/ 	.byte	0x00, 0xf0, 0x11, 0x00


	//----- nvinfo : EIATTR_KPARAM_INFO
	.align		4
.L_27:
        /*0058*/ 	.byte	0x04, 0x17
        /*005a*/ 	.short	(.L_29 - .L_28)
.L_28:
        /*005c*/ 	.word	0x00000000
        /*0060*/ 	.short	0x0014
        /*0062*/ 	.short	0x0064
        /*0064*/ 	.byte	0x00, 0xf0, 0x11, 0x00


	//----- nvinfo : EIATTR_KPARAM_INFO
	.align		4
.L_29:
        /*0068*/ 	.byte	0x04, 0x17
        /*006a*/ 	.short	(.L_31 - .L_30)
.L_30:
        /*006c*/ 	.word	0x00000000
        /*0070*/ 	.short	0x0013
        /*0072*/ 	.short	0x0060
        /*0074*/ 	.byte	0x00, 0xf0, 0x11, 0x00


	//----- nvinfo : EIATTR_KPARAM_INFO
	.align		4
.L_31:
        /*0078*/ 	.byte	0x04, 0x17
        /*007a*/ 	.short	(.L_33 - .L_32)
.L_32:
        /*007c*/ 	.word	0x00000000
        /*0080*/ 	.short	0x0012
        /*0082*/ 	.short	0x005c
        /*0084*/ 	.byte	0x00, 0xf0, 0x11, 0x00


	//----- nvinfo : EIATTR_KPARAM_INFO
	.align		4
.L_33:
        /*0088*/ 	.byte	0x04, 0x17
        /*008a*/ 	.short	(.L_35 - .L_34)
.L_34:
        /*008c*/ 	.word	0x00000000
        /*0090*/ 	.short	0x0011
        /*0092*/ 	.short	0x0058
        /*0094*/ 	.byte	0x00, 0xf0, 0x11, 0x00


	//----- nvinfo : EIATTR_KPARAM_INFO
	.align		4
.L_35:
        /*0098*/ 	.byte	0x04, 0x17
        /*009a*/ 	.short	(.L_37 - .L_36)
.L_36:
        /*009c*/ 	.word	0x00000000
        /*00a0*/ 	.short	0x0010
        /*00a2*/ 	.short	0x0054
        /*00a4*/ 	.byte	0x00, 0xf0, 0x11, 0x00


	//----- nvinfo : EIATTR_KPARAM_INFO
	.align		4
.L_37:
        /*00a8*/ 	.byte	0x04, 0x17
        /*00aa*/ 	.short	(.L_39 - .L_38)
.L_38:
        /*00ac*/ 	.word	0x00000000
        /*00b0*/ 	.short	0x000f
        /*00b2*/ 	.short	0x0050
        /*00b4*/ 	.byte	0x00, 0xf0, 0x11, 0x00


	//----- nvinfo : EIATTR_KPARAM_INFO
	.align		4
.L_39:
        /*00b8*/ 	.byte	0x04, 0x17
        /*00ba*/ 	.short	(.L_41 - .L_40)
.L_40:
        /*00bc*/ 	.word	0x00000000
        /*00c0*/ 	.short	0x000e
        /*00c2*/ 	.short	0x004c
        /*00c4*/ 	.byte	0x00, 0xf0, 0x11, 0x00


	//----- nvinfo : EIATTR_KPARAM_INFO
	.align		4
.L_41:
        /*00c8*/ 	.byte	0x04, 0x17
        /*00ca*/ 	.short	(.L_43 - .L_42)
.L_42:
        /*00cc*/ 	.word	0x00000000
        /*00d0*/ 	.short	0x000d
        /*00d2*/ 	.short	0x0048
        /*00d4*/ 	.byte	0x00, 0xf0, 0x11, 0x00


	//----- nvinfo : EIATTR_KPARAM_INFO
	.align		4
.L_43:
        /*00d8*/ 	.byte	0x04, 0x17
        /*00da*/ 	.short	(.L_45 - .L_44)
.L_44:
        /*00dc*/ 	.word	0x00000000
        /*00e0*/ 	.short	0x000c
        /*00e2*/ 	.short	0x0044
        /*00e4*/ 	.byte	0x00, 0xf0, 0x11, 0x00


	//----- nvinfo : EIATTR_KPARAM_INFO
	.align		4
.L_45:
        /*00e8*/ 	.byte	0x04, 0x17
        /*00ea*/ 	.short	(.L_47 - .L_46)
.L_46:
        /*00ec*/ 	.word	0x00000000
        /*00f0*/ 	.short	0x000b
        /*00f2*/ 	.short	0x0040
        /*00f4*/ 	.byte	0x00, 0xf0, 0x11, 0x00


	//----- nvinfo : EIATTR_KPARAM_INFO
	.align		4
.L_47:
        /*00f8*/ 	.byte	0x04, 0x17
        /*00fa*/ 	.short	(.L_49 - .L_48)
.L_48:
        /*00fc*/ 	.word	0x00000000
        /*0100*/ 	.short	0x000a
        /*0102*/ 	.short	0x003c
        /*0104*/ 	.byte	0x00, 0xf0, 0x11, 0x00


	//----- nvinfo : EIATTR_KPARAM_INFO
	.align		4
.L_49:
        /*0108*/ 	.byte	0x04, 0x17
        /*010a*/ 	.short	(.L_51 - .L_50)
.L_50:
        /*010c*/ 	.word	0x00000000
        /*0110*/ 	.short	0x0009
        /*0112*/ 	.short	0x0038
        /*0114*/ 	.byte	0x00, 0xf0, 0x11, 0x00


	//----- nvinfo : EIATTR_KPARAM_INFO
	.align		4
.L_51:
        /*0118*/ 	.byte	0x04, 0x17
        /*011a*/ 	.short	(.L_53 - .L_52)
.L_52:
        /*011c*/ 	.word	0x00000000
        /*0120*/ 	.short	0x0008
        /*0122*/ 	.short	0x0034
        /*0124*/ 	.byte	0x00, 0xf0, 0x11, 0x00


	//----- nvinfo : EIATTR_KPARAM_INFO
	.align		4
.L_53:
        /*0128*/ 	.byte	0x04, 0x17
        /*012a*/ 	.short	(.L_55 - .L_54)
.L_54:
        /*012c*/ 	.word	0x00000000
        /*0130*/ 	.short	0x0007
        /*0132*/ 	.short	0x0030
        /*0134*/ 	.byte	0x00, 0xf0, 0x11, 0x00


	//----- nvinfo : EIATTR_KPARAM_INFO
	.align		4
.L_55:
        /*0138*/ 	.byte	0x04, 0x17
        /*013a*/ 	.short	(.L_57 - .L_56)
.L_56:
        /*013c*/ 	.word	0x00000000
        /*0140*/ 	.short	0x0006
        /*0142*/ 	.short	0x002c
        /*0144*/ 	.byte	0x00, 0xf0, 0x11, 0x00


	//----- nvinfo : EIATTR_KPARAM_INFO
	.align		4
.L_57:
        /*0148*/ 	.byte	0x04, 0x17
        /*014a*/ 	.short	(.L_59 - .L_58)
.L_58:
        /*014c*/ 	.word	0x00000000
        /*0150*/ 	.short	0x0005
        /*0152*/ 	.short	0x0028
        /*0154*/ 	.byte	0x00, 0xf0, 0x11, 0x00


	//----- nvinfo : EIATTR_KPARAM_INFO
	.align		4
.L_59:
        /*0158*/ 	.byte	0x04, 0x17
        /*015a*/ 	.short	(.L_61 - .L_60)
.L_60:
        /*015c*/ 	.word	0x00000000
        /*0160*/ 	.short	0x0004
        /*0162*/ 	.short	0x0020
        /*0164*/ 	.byte	0x00, 0xf4, 0x21, 0x00


	//----- nvinfo : EIATTR_KPARAM_INFO
	.align		4
.L_61:
        /*0168*/ 	.byte	0x04, 0x17
        /*016a*/ 	.short	(.L_63 - .L_62)
.L_62:
        /*016c*/ 	.word	0x00000000
        /*0170*/ 	.short	0x0003
        /*0172*/ 	.short	0x0018
        /*0174*/ 	.byte	0x00, 0xf4, 0x21, 0x00


	//----- nvinfo : EIATTR_KPARAM_INFO
	.align		4
.L_63:
        /*0178*/ 	.byte	0x04, 0x17
        /*017a*/ 	.short	(.L_65 - .L_64)
.L_64:
        /*017c*/ 	.word	0x00000000
        /*0180*/ 	.short	0x0002
        /*0182*/ 	.short	0x0010
        /*0184*/ 	.byte	0x00, 0xf4, 0x21, 0x00


	//----- nvinfo : EIATTR_KPARAM_INFO
	.align		4
.L_65:
        /*0188*/ 	.byte	0x04, 0x17
        /*018a*/ 	.short	(.L_67 - .L_66)
.L_66:
        /*018c*/ 	.word	0x00000000
        /*0190*/ 	.short	0x0001
        /*0192*/ 	.short	0x0008
        /*0194*/ 	.byte	0x00, 0xf4, 0x21, 0x00


	//----- nvinfo : EIATTR_KPARAM_INFO
	.align		4
.L_67:
        /*0198*/ 	.byte	0x04, 0x17
        /*019a*/ 	.short	(.L_69 - .L_68)
.L_68:
        /*019c*/ 	.word	0x00000000
        /*01a0*/ 	.short	0x0000
        /*01a2*/ 	.short	0x0000
        /*01a4*/ 	.byte	0x00, 0xf4, 0x21, 0x00


	//----- nvinfo : EIATTR_AT_ENTRY_FRAGMENTS
	.align		4
.L_69:
        /*01a8*/ 	.byte	0x04, 0x4f
        /*01aa*/ 	.short	(.L_71 - .L_70)


	//   ....[0]....
.L_70:
        /*01ac*/ 	.word	0x00000004


	//----- nvinfo : EIATTR_RESERVED_SMEM_USED
	.align		4
.L_71:
        /*01b0*/ 	.byte	0x01, 0x41
	.zero		2


	//----- nvinfo : EIATTR_SPARSE_MMA_MASK
	.align		4
        /*01b4*/ 	.byte	0x03, 0x50
        /*01b6*/ 	.short	0x0000


	//----- nvinfo : EIATTR_TCGEN05_1CTA_USED
	.align		4
        /*01b8*/ 	.byte	0x01, 0x51
	.zero		2


	//----- nvinfo : EIATTR_MAXREG_COUNT
	.align		4
        /*01bc*/ 	.byte	0x03, 0x1b
        /*01be*/ 	.short	0x00ff


	//----- nvinfo : EIATTR_NUM_BARRIERS
	.align		4
        /*01c0*/ 	.byte	0x02, 0x4c
        /*01c2*/ 	.byte	0x01
	.zero		1


	//----- nvinfo : EIATTR_INT_WARP_WIDE_INSTR_OFFSETS
	.align		4
        /*01c4*/ 	.byte	0x04, 0x31
        /*01c6*/ 	.short	(.L_73 - .L_72)


	//   ....[0]....
.L_72:
        /*01c8*/ 	.word	0x00001110


	//   ....[1]....
        /*01cc*/ 	.word	0x00001120


	//   ....[2]....
        /*01d0*/ 	.word	0x00001490


	//   ....[3]....
        /*01d4*/ 	.word	0x000015b0


	//   ....[4]....
        /*01d8*/ 	.word	0x00002cb0


	//   ....[5]....
        /*01dc*/ 	.word	0x000053f0


	//   ....[6]....
        /*01e0*/ 	.word	0x00005440


	//----- nvinfo : EIATTR_COOP_GROUP_MASK_REGIDS
	.align		4
.L_73:
        /*01e4*/ 	.byte	0x04, 0x29
        /*01e6*/ 	.short	(.L_75 - .L_74)


	//   ....[0]....
.L_74:
        /*01e8*/ 	.word	0xffffffff


	//   ....[1]....
        /*01ec*/ 	.word	0xffffffff


	//   ....[2]....
        /*01f0*/ 	.word	0xffffffff


	//   ....[3]....
        /*01f4*/ 	.word	0xffffffff


	//   ....[4]....
        /*01f8*/ 	.word	0xffffffff


	//   ....[5]....
        /*01fc*/ 	.word	0xffffffff


	//   ....[6]....
        /*0200*/ 	.word	0xffffffff


	//   ....[7]....
        /*0204*/ 	.word	0xffffffff


	//----- nvinfo : EIATTR_COOP_GROUP_INSTR_OFFSETS
	.align		4
.L_75:
        /*0208*/ 	.byte	0x04, 0x28
        /*020a*/ 	.short	(.L_77 - .L_76)


	//   ....[0]....
.L_76:
        /*020c*/ 	.word	0x00000050


	//   ....[1]....
        /*0210*/ 	.word	0x00000310


	//   ....[2]....
        /*0214*/ 	.word	0x00001be0


	//   ....[3]....
        /*0218*/ 	.word	0x000024a0


	//   ....[4]....
        /*021c*/ 	.word	0x000030e0


	//   ....[5]....
        /*0220*/ 	.word	0x000035a0


	//   ....[6]....
        /*0224*/ 	.word	0x00005280


	//   ....[7]....
        /*0228*/ 	.word	0x000054f0


	//----- nvinfo : EIATTR_VRC_CTA_INIT_COUNT
	.align		4
.L_77:
        /*022c*/ 	.byte	0x02, 0x4a
        /*022e*/ 	.byte	0x80
	.zero		1


	//----- nvinfo : EIATTR_MBARRIER_INSTR_OFFSETS
	.align		4
        /*0230*/ 	.byte	0x04, 0x39
        /*0232*/ 	.short	(.L_79 - .L_78)


	//   ....[0]....
.L_78:
        /*0234*/ 	.word	0x000013e0
        /*0238*/ 	.word	0x000000ff
        /*023c*/ 	.word	0x00000000
        /*0240*/ 	.short	0x0100
        /*0242*/ 	.byte	0x11
	.zero		1


	//   ....[1]....
        /*0244*/ 	.word	0x000015a0
        /*0248*/ 	.word	0x000000ff
        /*024c*/ 	.word	0x00007008
        /*0250*/ 	.short	0x0100
        /*0252*/ 	.byte	0x0c
	.zero		1


	//   ....[2]....
        /*0254*/ 	.word	0x00001670
        /*0258*/ 	.word	0x000000ff
        /*025c*/ 	.word	0x00005000
        /*0260*/ 	.short	0x0100
        /*0262*/ 	.byte	0x0c
	.zero		1


	//   ....[3]....
        /*0264*/ 	.word	0x000018d0
        /*0268*/ 	.word	0x000000ff
        /*026c*/ 	.word	0x00005000
        /*0270*/ 	.short	0x010a
        /*0272*/ 	.byte	0x0c
	.zero		1


	//   ....[4]....
        /*0274*/ 	.word	0x000019d0
        /*0278*/ 	.word	0x000000ff
        /*027c*/ 	.word	0x00005000
        /*0280*/ 	.short	0x0108
        /*0282*/ 	.byte	0x0c
	.zero		1


	//   ....[5]....
        /*0284*/ 	.word	0x00002d70
        /*0288*/ 	.word	0x000000ff
        /*028c*/ 	.word	0x00007010
        /*0290*/ 	.short	0x0100
        /*0292*/ 	.byte	0x0c
	.zero		1


	//   ....[6]....
        /*0294*/ 	.word	0x00002ef0
        /*0298*/ 	.word	0x000000ff
        /*029c*/ 	.word	0x00007010
        /*02a0*/ 	.short	0x010a
        /*02a2*/ 	.byte	0x0c
	.zero		1


	//   ....[7]....
        /*02a4*/ 	.word	0x00002f40
        /*02a8*/ 	.word	0x000000ff
        /*02ac*/ 	.word	0x00007010
        /*02b0*/ 	.short	0x0108
        /*02b2*/ 	.byte	0x0c
	.zero		1


	//   ....[8]....
        /*02b4*/ 	.word	0x00003400
        /*02b8*/ 	.word	0x000000ff
        /*02bc*/ 	.word	0x00000000
        /*02c0*/ 	.short	0x010a
        /*02c2*/ 	.byte	0x11
	.zero		1


	//   ....[9]....
        /*02c4*/ 	.word	0x00003ca0
        /*02c8*/ 	.word	0x000000ff
        /*02cc*/ 	.word	0x00000000
        /*02d0*/ 	.short	0x010a
        /*02d2*/ 	.byte	0x11
	.zero		1


	//   ....[10]....
        /*02d4*/ 	.word	0x00003d30
        /*02d8*/ 	.word	0x000000ff
        /*02dc*/ 	.word	0x00007000
        /*02e0*/ 	.short	0x0108
        /*02e2*/ 	.byte	0x0c
	.zero		1


	//   ....[11]....
        /*02e4*/ 	.word	0x00003d60
        /*02e8*/ 	.word	0x000000ff
        /*02ec*/ 	.word	0x00007008
        /*02f0*/ 	.short	0x0108
        /*02f2*/ 	.byte	0x0c
	.zero		1


	//   ....[12]....
        /*02f4*/ 	.word	0x00005510
        /*02f8*/ 	.word	0x000000ff
        /*02fc*/ 	.word	0x00005000
        /*0300*/ 	.short	0x010a
        /*0302*/ 	.byte	0x0c
	.zero		1


	//   ....[13]....
        /*0304*/ 	.word	0x00005540
        /*0308*/ 	.word	0x000000ff
        /*030c*/ 	.word	0x00007010
        /*0310*/ 	.short	0x010a
        /*0312*/ 	.byte	0x0c
	.zero		1


	//   ....[14]....
        /*0314*/ 	.word	0x00005570
        /*0318*/ 	.word	0x000000ff
        /*031c*/ 	.word	0x00000000
        /*0320*/ 	.short	0x010a
        /*0322*/ 	.byte	0x11
	.zero		1


	//   ....[15]....
        /*0324*/ 	.word	0x000055a0
        /*0328*/ 	.word	0x000000ff
        /*032c*/ 	.word	0x00000000
        /*0330*/ 	.short	0x010a
        /*0332*/ 	.byte	0x11
	.zero		1


	//----- nvinfo : EIATTR_NUM_MBARRIERS
	.align		4
.L_79:
        /*0334*/ 	.byte	0x03, 0x38
        /*0336*/ 	.short	0xffff


	//----- nvinfo : EIATTR_EXIT_INSTR_OFFSETS
	.align		4
        /*0338*/ 	.byte	0x04, 0x1c
        /*033a*/ 	.short	(.L_81 - .L_80)


	//   ....[0]....
.L_80:
        /*033c*/ 	.word	0x00005500


	//----- nvinfo : EIATTR_REQNTID
	.align		4
.L_81:
        /*0340*/ 	.byte	0x04, 0x10
        /*0342*/ 	.short	(.L_83 - .L_82)
.L_82:
        /*0344*/ 	.word	0x00000100
        /*0348*/ 	.word	0x00000001
        /*034c*/ 	.word	0x00000001


	//----- nvinfo : EIATTR_CRS_STACK_SIZE
	.align		4
.L_83:
        /*0350*/ 	.byte	0x04, 0x1e
        /*0352*/ 	.short	(.L_85 - .L_84)
.L_84:
        /*0354*/ 	.word	0x00000000


	//----- nvinfo : EIATTR_CBANK_PARAM_SIZE
	.align		4
.L_85:
        /*0358*/ 	.byte	0x03, 0x19
        /*035a*/ 	.short	0x0088


	//----- nvinfo : EIATTR_PARAM_CBANK
	.align		4
        /*035c*/ 	.byte	0x04, 0x0a
        /*035e*/ 	.short	(.L_87 - .L_86)
	.align		4
.L_86:
        /*0360*/ 	.word	index@(.nv.constant0.attn_fwd)
        /*0364*/ 	.short	0x0380
        /*0366*/ 	.short	0x0088


	//----- nvinfo : EIATTR_SW_WAR
	.align		4
.L_87:
        /*0368*/ 	.byte	0x04, 0x36
        /*036a*/ 	.short	(.L_89 - .L_88)
.L_88:
        /*036c*/ 	.word	0x00000008
.L_89:


//--------------------- .nv.compat                --------------------------
	.section	.nv.compat,"",@"SHT_CUDA_COMPAT_INFO"
	.align	4
        /*0000*/ 	.byte	0x02, 0x02, 0x02, 0x00, 0x02, 0x05, 0x05, 0x00, 0x02, 0x03, 0x00, 0x00, 0x02, 0x06, 0x01, 0x00


//--------------------- .nv.callgraph             --------------------------
	.section	.nv.callgraph,"",@"SHT_CUDA_CALLGRAPH"
	.align	4
	.sectionentsize	8
	.align		4
        /*0000*/ 	.word	0x00000000
	.align		4
        /*0004*/ 	.word	0xffffffff
	.align		4
        /*0008*/ 	.word	0x00000000
	.align		4
        /*000c*/ 	.word	0xfffffffe
	.align		4
        /*0010*/ 	.word	0x00000000
	.align		4
        /*0014*/ 	.word	0xfffffffd
	.align		4
        /*0018*/ 	.word	0x00000000
	.align		4
        /*001c*/ 	.word	0xfffffffc


//--------------------- .nv.constant4             --------------------------
	.section	.nv.constant4,"a",@progbits
	.align	8
	.align		8
.nv.constant4:
        /*0000*/ 	.dword	_$_str


//--------------------- .text.attn_fwd            --------------------------
	.section	.text.attn_fwd,"ax",@progbits
	.align	128
        .global         attn_fwd
        .type           attn_fwd,@function
        .size           attn_fwd,(.L_x_28 - attn_fwd)
        .other          attn_fwd,@"STO_CUDA_ENTRY STV_DEFAULT"
attn_fwd:
.text.attn_fwd:
[----:B------:R-:W0:Y:S01]  /*0000*/  LDC R1, c[0x0][0x37c] ;  /* 0x0000df00ff017b82 */ /* 0x000e220000000800 */
[----:B------:R-:W1:Y:S02]  /*0010*/  S2R R0, SR_TID.X ;  /* 0x0000000000007919 */ /* 0x000e640000002100 */
[----:B-1----:R-:W-:-:S13]  /*0020*/  ISETP.GE.U32.AND P0, PT, R0, 0x20, PT ;  /* 0x000000200000780c */ /* 0x002fda0003f06070 */
[----:B------:R-:W-:Y:S05]  /*0030*/  @P0 BRA `(.L_x_0) ;  /* 0x0000000000b80947 */ /* 0x000fea0003800000 */
[----:B------:R-:W1:Y:S01]  /*0040*/  S2UR UR6, SR_CgaCtaId ;  /* 0x00000000000679c3 */ /* 0x000e620000008800 */
[----:B------:R-:W-:Y:S01]  /*0050*/  NOP ;  /* 0x0000000000007918 */ /* 0x000fe20000000000 */
[----:B------:R-:W-:Y:S02]  /*0060*/  UMOV UR4, 0x40 ;  /* 0x0000004000047882 */ /* 0x000fe40000000000 */
[----:B-1----:R-:W-:-:S09]  /*0070*/  ULEA UR4, UR6, UR4, 0x18 ;  /* 0x0000000406047291 */ /* 0x002fd2000f8ec0ff */
[----:B------:R-:W1:Y:S01]  /*0080*/  LDS.U8 R2, [UR4] ;  /* 0x00000004ff027984 */ /* 0x000e620008000000 */
[----:B------:R-:W-:Y:S02]  /*0090*/  UMOV UR4, 0x400 ;  /* 0x0000040000047882 */ /* 0x000fe40000000000 */
[----:B------:R-:W-:Y:S01]  /*00a0*/  ULEA UR4, UR6, UR4, 0x18 ;  /* 0x0000000406047291 */ /* 0x000fe2000f8ec0ff */
[----:B-1----:R-:W-:-:S13]  /*00b0*/  ISETP.NE.AND P1, PT, R2, RZ, PT ;  /* 0x000000ff0200720c */ /* 0x002fda0003f25270 */
[----:B------:R-:W-:Y:S05]  /*00c0*/  @P1 BRA `(.L_x_1) ;  /* 0x00000000007c1947 */ /* 0x000fea0003800000 */
[----:B------:R-:W-:-:S13]  /*00d0*/  ELECT P1, URZ, PT ;  /* 0x0000000000ff782f */ /* 0x000fda0003820000 */
[----:B------:R-:W-:Y:S05]  /*00e0*/  @!P1 BRA `(.L_x_2) ;  /* 0x0000000000849947 */ /* 0x000fea0003800000 */
[----:B------:R-:W-:Y:S01]  /*00f0*/  UMOV UR5, 0x4 ;  /* 0x0000000400057882 */ /* 0x000fe20000000000 */
[----:B------:R-:W-:Y:S02]  /*0100*/  HFMA2 R5, -RZ, RZ, 0, 5.9604644775390625e-08 ;  /* 0x00000001ff057431 */ /* 0x000fe400000001ff */
[----:B------:R-:W-:Y:S02]  /*0110*/  IMAD.MOV.U32 R3, RZ, RZ, 0xf ;  /* 0x0000000fff037424 */ /* 0x000fe400078e00ff */
[----:B------:R-:W-:Y:S04]  /*0120*/  DEPBAR.LE SB1, 0x36 ;  /* 0x00009d800000791a */ /* 0x000fe80000000000 */
[----:B------:R-:W1:Y:S02]  /*0130*/  UTCATOMSWS.FIND_AND_SET.ALIGN UP0, UR5, UR5 ;  /* 0x00000005000575e3 */ /* 0x000e640008000800 */
[----:B-1----:R-:W-:-:S04]  /*0140*/  PLOP3.LUT P1, PT, PT, PT, UP0, 0x80, 0x8 ;  /* 0x000000000008781c */ /* 0x002fc80003f2f008 */
[----:B------:R-:W-:-:S04]  /*0150*/  SEL R2, RZ, 0xffffffff, !P1 ;  /* 0xffffffffff027807 */ /* 0x000fc80004800000 */
[----:B------:R-:W-:Y:S02]  /*0160*/  ISETP.NE.AND P1, PT, R2, RZ, PT ;  /* 0x000000ff0200720c */ /* 0x000fe40003f25270 */
[----:B------:R-:W-:-:S11]  /*0170*/  MOV R2, UR5 ;  /* 0x0000000500027c02 */ /* 0x000fd60008000f00 */
[----:B------:R-:W-:Y:S05]  /*0180*/  @P1 BRA `(.L_x_3) ;  /* 0x0000000000241947 */ /* 0x000fea0003800000 */
.L_x_4:
[----:B------:R-:W-:Y:S05]  /*0190*/  NANOSLEEP 0x64 ;  /* 0x000000640000795d */ /* 0x000fea0003800000 */
[----:B------:R-:W-:-:S05]  /*01a0*/  UMOV UR5, 0x4 ;  /* 0x0000000400057882 */ /* 0x000fca0000000000 */
[----:B------:R-:W-:Y:S04]  /*01b0*/  DEPBAR.LE SB1, 0x36 ;  /* 0x00009d800000791a */ /* 0x000fe80000000000 */
[----:B------:R-:W1:Y:S02]  /*01c0*/  UTCATOMSWS.FIND_AND_SET.ALIGN UP0, UR5, UR5 ;  /* 0x00000005000575e3 */ /* 0x000e640008000800 */
[----:B-1----:R-:W-:-:S04]  /*01d0*/  PLOP3.LUT P1, PT, PT, PT, UP0, 0x80, 0x8 ;  /* 0x000000000008781c */ /* 0x002fc80003f2f008 */
[----:B------:R-:W-:-:S04]  /*01e0*/  SEL R2, RZ, 0xffffffff, !P1 ;  /* 0xffffffffff027807 */ /* 0x000fc80004800000 */
[----:B------:R-:W-:Y:S01]  /*01f0*/  ISETP.NE.AND P1, PT, R2, RZ, PT ;  /* 0x000000ff0200720c */ /* 0x000fe20003f25270 */
[----:B------:R-:W-:-:S12]  /*0200*/  IMAD.U32 R2, RZ, RZ, UR5 ;  /* 0x00000005ff027e24 */ /* 0x000fd8000f8e00ff */
[----:B------:R-:W-:Y:S05]  /*0210*/  @!P1 BRA `(.L_x_4) ;  /* 0xfffffffc00dc9947 */ /* 0x000fea000383ffff */
.L_x_3:
[C---:B------:R-:W-:Y:S01]  /*0220*/  IADD3 R4, PT, PT, R2.reuse, 0x10, RZ ;  /* 0x0000001002047810 */ /* 0x040fe20007ffe0ff */
[----:B------:R-:W-:Y:S01]  /*0230*/  UMOV UR5, 0x50 ;  /* 0x0000005000057882 */ /* 0x000fe20000000000 */
[----:B------:R-:W-:Y:S01]  /*0240*/  SHF.L.U32 R3, R3, R2, RZ ;  /* 0x0000000203037219 */ /* 0x000fe200000006ff */
[----:B------:R-:W-:Y:S01]  /*0250*/  ULEA UR5, UR6, UR5, 0x18 ;  /* 0x0000000506057291 */ /* 0x000fe2000f8ec0ff */
[----:B------:R-:W-:Y:S01]  /*0260*/  SHF.L.U32 R4, R5, R4, RZ ;  /* 0x0000000405047219 */ /* 0x000fe200000006ff */
[----:B------:R-:W-:-:S03]  /*0270*/  IMAD.SHL.U32 R2, R2, 0x20, RZ ;  /* 0x0000002002027824 */ /* 0x000fc600078e00ff */
[----:B------:R-:W-:-:S05]  /*0280*/  LOP3.LUT R3, R4, R3, RZ, 0xfc, !PT ;  /* 0x0000000304037212 */ /* 0x000fca00078efcff */
[----:B------:R1:W-:Y:S04]  /*0290*/  ATOMS.OR RZ, [UR5], R3 ;  /* 0x00000003ffff798c */ /* 0x0003e8000b000005 */
[----:B------:R1:W-:Y:S01]  /*02a0*/  STS [UR4], R2 ;  /* 0x00000002ff007988 */ /* 0x0003e20008000804 */
[----:B------:R-:W-:Y:S05]  /*02b0*/  BRA `(.L_x_2) ;  /* 0x0000000000107947 */ /* 0x000fea0003800000 */
.L_x_1:
[----:B------:R-:W-:-:S05]  /*02c0*/  MOV R2, 0xffffffff ;  /* 0xffffffff00027802 */ /* 0x000fca0000000f00 */
[----:B------:R1:W-:Y:S02]  /*02d0*/  STS [UR4], R2 ;  /* 0x00000002ff007988 */ /* 0x0003e40008000804 */
[----:B-1----:R-:W-:-:S07]  /*02e0*/  MOV R2, 0x300 ;  /* 0x0000030000027802 */ /* 0x002fce0000000f00 */
[----:B0-----:R-:W-:Y:S05]  /*02f0*/  CALL.REL.NOINC `($__internal_1_$__cuda_sm10x_tcgen05_guardrail_trap_phase_invalid_during_alloc) ;  /* 0x0000005000c07944 */ /* 0x001fea0003c00000 */
.L_x_2:
[----:B------:R-:W-:Y:S05]  /*0300*/  WARPSYNC.ALL ;  /* 0x0000000000007948 */ /* 0x000fea0003800000 */
[----:B------:R-:W-:Y:S01]  /*0310*/  NOP ;  /* 0x0000000000007918 */ /* 0x000fe20000000000 */
.L_x_0:
[----:B-1----:R-:W1:Y:S01]  /*0320*/  S2R R2, SR_CTAID.X ;  /* 0x0000000000027919 */ /* 0x002e620000002500 */
[----:B------:R-:W2:Y:S01]  /*0330*/  S2UR UR9, SR_CTAID.Y ;  /* 0x00000000000979c3 */ /* 0x000ea20000002600 */
[----:B------:R-:W2:Y:S01]  /*0340*/  LDCU.64 UR4, c[0x0][0x3b0] ;  /* 0x00007600ff0477ac */ /* 0x000ea20008000a00 */
[----:B------:R-:W-:Y:S02]  /*0350*/  LOP3.LUT R3, R0, 0x7f, RZ, 0xc0, !PT ;  /* 0x0000007f00037812 */ /* 0x000fe400078ec0ff */
[----:B------:R-:W-:Y:S01]  /*0360*/  SHF.R.U32.HI R4, RZ, 0x7, R0 ;  /* 0x00000007ff047819 */ /* 0x000fe20000011600 */
[----:B------:R-:W-:Y:S01]  /*0370*/  UMOV UR12, 0x400 ;  /* 0x00000400000c7882 */ /* 0x000fe20000000000 */
[----:B------:R-:W3:Y:S02]  /*0380*/  LDCU.64 UR30, c[0x0][0x358] ;  /* 0x00006b00ff1e77ac */ /* 0x000ee40008000a00 */
[----:B------:R-:W4:Y:S01]  /*0390*/  LDC R15, c[0x0][0x3b8] ;  /* 0x0000ee00ff0f7b82 */ /* 0x000f220000000800 */
[----:B------:R-:W-:-:S07]  /*03a0*/  SGXT.U32 R4, R4, 0x1 ;  /* 0x000000010404781a */ /* 0x000fce0000000000 */
[----:B------:R-:W0:Y:S08]  /*03b0*/  LDC.64 R6, c[0x0][0x380] ;  /* 0x0000e000ff067b82 */ /* 0x000e300000000a00 */
[----:B------:R-:W0:Y:S01]  /*03c0*/  S2UR UR6, SR_CgaCtaId ;  /* 0x00000000000679c3 */ /* 0x000e220000008800 */
[----:B--2---:R-:W-:-:S04]  /*03d0*/  UIMAD UR4, UR9, UR4, URZ ;  /* 0x00000004090472a4 */ /* 0x004fc8000f8e02ff */
[----:B------:R-:W-:Y:S01]  /*03e0*/  USHF.L.U32 UR7, UR4, 0x1, URZ ;  /* 0x0000000104077899 */ /* 0x000fe200080006ff */
[----:B-1----:R-:W-:Y:S02]  /*03f0*/  IMAD R3, R2, 0x80, R3 ;  /* 0x0000008002037824 */ /* 0x002fe400078e0203 */
[----:B------:R-:W1:Y:S01]  /*0400*/  LDC.64 R60, c[0x0][0x3c0] ;  /* 0x0000f000ff3c7b82 */ /* 0x000e620000000a00 */
[----:B----4-:R-:W-:Y:S02]  /*0410*/  IMAD R4, R4, R15, RZ ;  /* 0x0000000f04047224 */ /* 0x010fe400078e02ff */
[----:B------:R-:W-:Y:S01]  /*0420*/  IMAD R2, R3, UR5, RZ ;  /* 0x0000000503027c24 */ /* 0x000fe2000f8e02ff */
[----:B------:R-:W-:-:S03]  /*0430*/  UIMAD.WIDE UR4, UR4, 0x2, URZ ;  /* 0x00000002040478a5 */ /* 0x000fc6000f8e02ff */
[C---:B------:R-:W-:Y:S01]  /*0440*/  IMAD.HI R16, R2.reuse, 0x2, RZ ;  /* 0x0000000202107827 */ /* 0x040fe200078e02ff */
[----:B------:R-:W-:Y:S01]  /*0450*/  SHF.L.U32 R13, R2, 0x1, RZ ;  /* 0x00000001020d7819 */ /* 0x000fe200000006ff */
[----:B------:R-:W2:Y:S02]  /*0460*/  LDC.64 R48, c[0x0][0x388] ;  /* 0x0000e200ff307b82 */ /* 0x000ea40000000a00 */
[----:B------:R-:W-:-:S06]  /*0470*/  IMAD R2, R15, 0x2, R4 ;  /* 0x000000020f027824 */ /* 0x000fcc00078e0204 */
[----:B------:R-:W-:Y:S01]  /*0480*/  BAR.SYNC.DEFER_BLOCKING 0x0 ;  /* 0x0000000000007b1d */ /* 0x000fe20000010000 */
[----:B0-----:R-:W-:Y:S02]  /*0490*/  IADD3 R13, P1, P2, R13, UR7, R6 ;  /* 0x000000070d0d7c10 */ /* 0x001fe4000fa3e006 */
[C---:B------:R-:W-:Y:S01]  /*04a0*/  LEA R12, R15.reuse, R2, 0x1 ;  /* 0x000000020f0c7211 */ /* 0x040fe200078e08ff */
[----:B------:R-:W-:Y:S01]  /*04b0*/  ULEA UR12, UR6, UR12, 0x18 ;  /* 0x0000000c060c7291 */ /* 0x000fe2000f8ec0ff */
[----:B------:R-:W-:Y:S01]  /*04c0*/  IADD3.X R16, PT, PT, R16, UR5, R7, P1, P2 ;  /* 0x0000000510107c10 */ /* 0x000fe20008fe4407 */
[----:B------:R-:W0:Y:S01]  /*04d0*/  LDCU UR4, c[0x0][0x3c8] ;  /* 0x00007900ff0477ac */ /* 0x000e220008000800 */
[-C--:B------:R-:W-:Y:S01]  /*04e0*/  LEA R6, P1, R4, R13.reuse, 0x1 ;  /* 0x0000000d04067211 */ /* 0x080fe200078208ff */
[----:B------:R-:W-:Y:S01]  /*04f0*/  IMAD R14, R15, 0x2, R12 ;  /* 0x000000020f0e7824 */ /* 0x000fe200078e020c */
[----:B------:R-:W-:Y:S02]  /*0500*/  LEA R8, P2, R2, R13, 0x1 ;  /* 0x0000000d02087211 */ /* 0x000fe400078408ff */
[----:B------:R-:W-:-:S02]  /*0510*/  LEA.HI.X.SX32 R7, R4, R16, 0x1, P1 ;  /* 0x0000001004077211 */ /* 0x000fc400008f0eff */
[-C--:B------:R-:W-:Y:S02]  /*0520*/  LEA R10, P1, R12, R13.reuse, 0x1 ;  /* 0x0000000d0c0a7211 */ /* 0x080fe400078208ff */
[-C--:B------:R-:W-:Y:S02]  /*0530*/  LEA.HI.X.SX32 R9, R2, R16.reuse, 0x1, P2 ;  /* 0x0000001002097211 */ /* 0x080fe400010f0eff */
[----:B------:R-:W-:Y:S02]  /*0540*/  LEA.HI.X.SX32 R11, R12, R16, 0x1, P1 ;  /* 0x000000100c0b7211 */ /* 0x000fe400008f0eff */
[CC--:B------:R-:W-:Y:S02]  /*0550*/  LEA R18, P1, R14.reuse, R13.reuse, 0x1 ;  /* 0x0000000d0e127211 */ /* 0x0c0fe400078208ff */
[C---:B------:R-:W-:Y:S02]  /*0560*/  LEA R12, R15.reuse, R14, 0x1 ;  /* 0x0000000e0f0c7211 */ /* 0x040fe400078e08ff */
[----:B------:R-:W-:Y:S01]  /*0570*/  LEA.HI.X.SX32 R19, R14, R16, 0x1, P1 ;  /* 0x000000100e137211 */ /* 0x000fe200008f0eff */
[----:B------:R-:W4:Y:S01]  /*0580*/  LDS R39, [UR12] ;  /* 0x0000000cff277984 */ /* 0x000f220008000800 */
[----:B------:R-:W-:Y:S01]  /*0590*/  BAR.SYNC.DEFER_BLOCKING 0x0 ;  /* 0x0000000000007b1d */ /* 0x000fe20000010000 */
[----:B------:R-:W-:Y:S01]  /*05a0*/  LEA R20, P1, R12, R13, 0x1 ;  /* 0x0000000d0c147211 */ /* 0x000fe200078208ff */
[----:B------:R-:W-:-:S03]  /*05b0*/  IMAD R14, R15, 0x2, R12 ;  /* 0x000000020f0e7824 */ /* 0x000fc600078e020c */
[----:B------:R-:W-:Y:S02]  /*05c0*/  LEA.HI.X.SX32 R21, R12, R16, 0x1, P1 ;  /* 0x000000100c157211 */ /* 0x000fe400008f0eff */
[C---:B------:R-:W-:Y:S02]  /*05d0*/  LEA R22, P1, R14.reuse, R13, 0x1 ;  /* 0x0000000d0e167211 */ /* 0x040fe400078208ff */
[----:B------:R-:W-:Y:S02]  /*05e0*/  LEA R12, R15, R14, 0x1 ;  /* 0x0000000e0f0c7211 */ /* 0x000fe400078e08ff */
[----:B------:R-:W-:-:S03]  /*05f0*/  LEA.HI.X.SX32 R23, R14, R16, 0x1, P1 ;  /* 0x000000100e177211 */ /* 0x000fc600008f0eff */
[----:B------:R-:W-:Y:S01]  /*0600*/  IMAD R14, R15, 0x2, R12 ;  /* 0x000000020f0e7824 */ /* 0x000fe200078e020c */
[----:B------:R-:W-:-:S04]  /*0610*/  LEA R24, P1, R12, R13, 0x1 ;  /* 0x0000000d0c187211 */ /* 0x000fc800078208ff */
[C---:B------:R-:W-:Y:S02]  /*0620*/  LEA R30, R15.reuse, R14, 0x1 ;  /* 0x0000000e0f1e7211 */ /* 0x040fe400078e08ff */
[-C--:B------:R-:W-:Y:S02]  /*0630*/  LEA.HI.X.SX32 R25, R12, R16.reuse, 0x1, P1 ;  /* 0x000000100c197211 */ /* 0x080fe400008f0eff */
[-C--:B------:R-:W-:Y:S01]  /*0640*/  LEA R26, P2, R14, R13.reuse, 0x1 ;  /* 0x0000000d0e1a7211 */ /* 0x080fe200078408ff */
[C---:B------:R-:W-:Y:S01]  /*0650*/  IMAD R12, R15.reuse, 0x2, R30 ;  /* 0x000000020f0c7824 */ /* 0x040fe200078e021e */
[----:B------:R-:W-:Y:S01]  /*0660*/  LEA R28, P1, R30, R13, 0x1 ;  /* 0x0000000d1e1c7211 */ /* 0x000fe200078208ff */
[----:B---3--:R-:W5:Y:S01]  /*0670*/  LDG.E.U16 R2, desc[UR30][R6.64] ;  /* 0x0000001e06027981 */ /* 0x008f62000c1e1500 */
[----:B------:R-:W-:Y:S02]  /*0680*/  LEA.HI.X.SX32 R27, R14, R16, 0x1, P2 ;  /* 0x000000100e1b7211 */ /* 0x000fe400010f0eff */
[----:B------:R-:W-:Y:S01]  /*0690*/  LEA R14, R15, R12, 0x1 ;  /* 0x0000000c0f0e7211 */ /* 0x000fe200078e08ff */
[----:B------:R-:W5:Y:S01]  /*06a0*/  LDG.E.U16 R4, desc[UR30][R8.64] ;  /* 0x0000001e08047981 */ /* 0x000f62000c1e1500 */
[----:B------:R-:W-:-:S03]  /*06b0*/  LEA.HI.X.SX32 R29, R30, R16, 0x1, P1 ;  /* 0x000000101e1d7211 */ /* 0x000fc600008f0eff */
[C---:B------:R-:W-:Y:S01]  /*06c0*/  IMAD R30, R15.reuse, 0x2, R14 ;  /* 0x000000020f1e7824 */ /* 0x040fe200078e020e */
[----:B------:R-:W5:Y:S04]  /*06d0*/  LDG.E.U16 R5, desc[UR30][R10.64] ;  /* 0x0000001e0a057981 */ /* 0x000f68000c1e1500 */
[----:B------:R3:W5:Y:S01]  /*06e0*/  LDG.E.U16 R6, desc[UR30][R18.64] ;  /* 0x0000001e12067981 */ /* 0x000762000c1e1500 */
[----:B------:R-:W-:-:S03]  /*06f0*/  LEA R32, R15, R30, 0x1 ;  /* 0x0000001e0f207211 */ /* 0x000fc600078e08ff */
[----:B------:R0:W5:Y:S04]  /*0700*/  LDG.E.U16 R7, desc[UR30][R20.64] ;  /* 0x0000001e14077981 */ /* 0x000168000c1e1500 */
[----:B------:R1:W5:Y:S01]  /*0710*/  LDG.E.U16 R8, desc[UR30][R22.64] ;  /* 0x0000001e16087981 */ /* 0x000362000c1e1500 */
[----:B---3--:R-:W-:-:S03]  /*0720*/  LEA R18, P1, R12, R13, 0x1 ;  /* 0x0000000d0c127211 */ /* 0x008fc600078208ff */
[----:B------:R3:W5:Y:S01]  /*0730*/  LDG.E.U16 R9, desc[UR30][R24.64] ;  /* 0x0000001e18097981 */ /* 0x000762000c1e1500 */
[-C--:B------:R-:W-:Y:S02]  /*0740*/  LEA.HI.X.SX32 R19, R12, R16.reuse, 0x1, P1 ;  /* 0x000000100c137211 */ /* 0x080fe400008f0eff */
[-C--:B0-----:R-:W-:Y:S01]  /*0750*/  LEA R20, P1, R14, R13.reuse, 0x1 ;  /* 0x0000000d0e147211 */ /* 0x081fe200078208ff */
[----:B------:R0:W5:Y:S01]  /*0760*/  LDG.E.U16 R10, desc[UR30][R26.64] ;  /* 0x0000001e1a0a7981 */ /* 0x000162000c1e1500 */
[-C--:B-1----:R-:W-:Y:S02]  /*0770*/  LEA R22, P2, R30, R13.reuse, 0x1 ;  /* 0x0000000d1e167211 */ /* 0x082fe400078408ff */
[-C--:B------:R-:W-:Y:S01]  /*0780*/  LEA.HI.X.SX32 R21, R14, R16.reuse, 0x1, P1 ;  /* 0x000000100e157211 */ /* 0x080fe200008f0eff */
[----:B------:R1:W5:Y:S01]  /*0790*/  LDG.E.U16 R11, desc[UR30][R28.64] ;  /* 0x0000001e1c0b7981 */ /* 0x000362000c1e1500 */
[-C--:B------:R-:W-:Y:S01]  /*07a0*/  LEA.HI.X.SX32 R23, R30, R16.reuse, 0x1, P2 ;  /* 0x000000101e177211 */ /* 0x080fe200010f0eff */
[C---:B------:R-:W-:Y:S01]  /*07b0*/  IMAD R30, R15.reuse, 0x2, R32 ;  /* 0x000000020f1e7824 */ /* 0x040fe200078e0220 */
[C---:B---3--:R-:W-:Y:S01]  /*07c0*/  LEA R24, P1, R32.reuse, R13, 0x1 ;  /* 0x0000000d20187211 */ /* 0x048fe200078208ff */
[----:B------:R-:W5:Y:S03]  /*07d0*/  LDG.E.U16 R12, desc[UR30][R18.64] ;  /* 0x0000001e120c7981 */ /* 0x000f66000c1e1500 */
[----:B------:R-:W-:Y:S01]  /*07e0*/  LEA.HI.X.SX32 R25, R32, R16, 0x1, P1 ;  /* 0x0000001020197211 */ /* 0x000fe200008f0eff */
[----:B------:R3:W5:Y:S01]  /*07f0*/  LDG.E.U16 R17, desc[UR30][R22.64] ;  /* 0x0000001e16117981 */ /* 0x000762000c1e1500 */
[----:B------:R-:W-:-:S02]  /*0800*/  LEA R32, R15, R30, 0x1 ;  /* 0x0000001e0f207211 */ /* 0x000fc400078e08ff */
[CC--:B0-----:R-:W-:Y:S01]  /*0810*/  LEA R26, P1, R30.reuse, R13.reuse, 0x1 ;  /* 0x0000000d1e1a7211 */ /* 0x0c1fe200078208ff */
[----:B------:R-:W5:Y:S02]  /*0820*/  LDG.E.U16 R14, desc[UR30][R20.64] ;  /* 0x0000001e140e7981 */ /* 0x000f64000c1e1500 */
[C---:B------:R-:W-:Y:S01]  /*0830*/  IMAD R34, R15.reuse, 0x2, R32 ;  /* 0x000000020f227824 */ /* 0x040fe200078e0220 */
[----:B------:R-:W-:Y:S01]  /*0840*/  LEA.HI.X.SX32 R27, R30, R16, 0x1, P1 ;  /* 0x000000101e1b7211 */ /* 0x000fe200008f0eff */
[----:B------:R0:W5:Y:S01]  /*0850*/  LDG.E.U16 R18, desc[UR30][R24.64] ;  /* 0x0000001e18127981 */ /* 0x000162000c1e1500 */
[C---:B-1----:R-:W-:Y:S02]  /*0860*/  LEA R28, P1, R32.reuse, R13, 0x1 ;  /* 0x0000000d201c7211 */ /* 0x042fe400078208ff */
[----:B------:R-:W-:Y:S01]  /*0870*/  LEA R36, R15, R34, 0x1 ;  /* 0x000000220f247211 */ /* 0x000fe200078e08ff */
[----:B------:R1:W5:Y:S01]  /*0880*/  LDG.E.U16 R19, desc[UR30][R26.64] ;  /* 0x0000001e1a137981 */ /* 0x000362000c1e1500 */
[----:B------:R-:W-:-:S02]  /*0890*/  LEA.HI.X.SX32 R29, R32, R16, 0x1, P1 ;  /* 0x00000010201d7211 */ /* 0x000fc400008f0eff */
[-C--:B------:R-:W-:Y:S01]  /*08a0*/  LEA R32, P1, R36, R13.reuse, 0x1 ;  /* 0x0000000d24207211 */ /* 0x080fe200078208ff */
[C---:B---3--:R-:W-:Y:S01]  /*08b0*/  IMAD R22, R15.reuse, 0x2, R36 ;  /* 0x000000020f167824 */ /* 0x048fe200078e0224 */
[-C--:B------:R-:W-:Y:S01]  /*08c0*/  LEA R30, P2, R34, R13.reuse, 0x1 ;  /* 0x0000000d221e7211 */ /* 0x080fe200078408ff */
[----:B------:R3:W5:Y:S01]  /*08d0*/  LDG.E.U16 R20, desc[UR30][R28.64] ;  /* 0x0000001e1c147981 */ /* 0x000762000c1e1500 */
[----:B------:R-:W-:Y:S02]  /*08e0*/  LEA.HI.X.SX32 R33, R36, R16, 0x1, P1 ;  /* 0x0000001024217211 */ /* 0x000fe400008f0eff */
[C---:B------:R-:W-:Y:S02]  /*08f0*/  LEA R36, R15.reuse, R22, 0x1 ;  /* 0x000000160f247211 */ /* 0x040fe400078e08ff */
[----:B------:R-:W-:Y:S02]  /*0900*/  LEA.HI.X.SX32 R31, R34, R16, 0x1, P2 ;  /* 0x00000010221f7211 */ /* 0x000fe400010f0eff */
[----:B------:R-:W-:Y:S01]  /*0910*/  LEA R34, P1, R22, R13, 0x1 ;  /* 0x0000000d16227211 */ /* 0x000fe200078208ff */
[----:B------:R-:W-:-:S02]  /*0920*/  IMAD R38, R15, 0x2, R36 ;  /* 0x000000020f267824 */ /* 0x000fc400078e0224 */
[----:B------:R2:W5:Y:S01]  /*0930*/  LDG.E.U16 R21, desc[UR30][R30.64] ;  /* 0x0000001e1e157981 */ /* 0x000562000c1e1500 */
[----:B------:R-:W-:Y:S02]  /*0940*/  LEA.HI.X.SX32 R35, R22, R16, 0x1, P1 ;  /* 0x0000001016237211 */ /* 0x000fe400008f0eff */
[CC--:B0-----:R-:W-:Y:S01]  /*0950*/  LEA R24, P1, R36.reuse, R13.reuse, 0x1 ;  /* 0x0000000d24187211 */ /* 0x0c1fe200078208ff */
[----:B------:R0:W5:Y:S01]  /*0960*/  LDG.E.U16 R22, desc[UR30][R32.64] ;  /* 0x0000001e20167981 */ /* 0x000162000c1e1500 */
[C---:B------:R-:W-:Y:S02]  /*0970*/  LEA R40, R15.reuse, R38, 0x1 ;  /* 0x000000260f287211 */ /* 0x040fe400078e08ff */
[-C--:B------:R-:W-:Y:S01]  /*0980*/  LEA.HI.X.SX32 R25, R36, R16.reuse, 0x1, P1 ;  /* 0x0000001024197211 */ /* 0x080fe200008f0eff */
[----:B------:R0:W5:Y:S01]  /*0990*/  LDG.E.U16 R23, desc[UR30][R34.64] ;  /* 0x0000001e22177981 */ /* 0x000162000c1e1500 */
[-C--:B-1----:R-:W-:Y:S01]  /*09a0*/  LEA R26, P2, R38, R13.reuse, 0x1 ;  /* 0x0000000d261a7211 */ /* 0x082fe200078408ff */
[----:B------:R-:W-:Y:S01]  /*09b0*/  IMAD R36, R15, 0x2, R40 ;  /* 0x000000020f247824 */ /* 0x000fe200078e0228 */
[----:B---3--:R-:W-:Y:S01]  /*09c0*/  LEA R28, P1, R40, R13, 0x1 ;  /* 0x0000000d281c7211 */ /* 0x008fe200078208ff */
[----:B------:R-:W5:Y:S01]  /*09d0*/  LDG.E.U16 R24, desc[UR30][R24.64] ;  /* 0x0000001e18187981 */ /* 0x000f62000c1e1500 */
[----:B------:R-:W-:-:S02]  /*09e0*/  LEA.HI.X.SX32 R27, R38, R16, 0x1, P2 ;  /* 0x00000010261b7211 */ /* 0x000fc400010f0eff */
[----:B------:R-:W-:Y:S02]  /*09f0*/  LEA.HI.X.SX32 R29, R40, R16, 0x1, P1 ;  /* 0x00000010281d7211 */ /* 0x000fe400008f0eff */
[CC--:B--2---:R-:W-:Y:S01]  /*0a00*/  LEA R30, P1, R36.reuse, R13.reuse, 0x1 ;  /* 0x0000000d241e7211 */ /* 0x0c4fe200078208ff */
[----:B------:R1:W5:Y:S01]  /*0a10*/  LDG.E.U16 R41, desc[UR30][R26.64] ;  /* 0x0000001e1a297981 */ /* 0x000362000c1e1500 */
[C---:B------:R-:W-:Y:S02]  /*0a20*/  LEA R38, R15.reuse, R36, 0x1 ;  /* 0x000000240f267211 */ /* 0x040fe400078e08ff */
[----:B------:R-:W-:Y:S01]  /*0a30*/  LEA.HI.X.SX32 R31, R36, R16, 0x1, P1 ;  /* 0x00000010241f7211 */ /* 0x000fe200008f0eff */
[----:B------:R2:W5:Y:S02]  /*0a40*/  LDG.E.U16 R43, desc[UR30][R28.64] ;  /* 0x0000001e1c2b7981 */ /* 0x000564000c1e1500 */
[----:B------:R-:W-:Y:S01]  /*0a50*/  IMAD R36, R15, 0x2, R38 ;  /* 0x000000020f247824 */ /* 0x000fe200078e0226 */
[-C--:B0-----:R-:W-:Y:S01]  /*0a60*/  LEA R32, P1, R38, R13.reuse, 0x1 ;  /* 0x0000000d26207211 */ /* 0x081fe200078208ff */
[----:B------:R0:W5:Y:S03]  /*0a70*/  LDG.E.U16 R25, desc[UR30][R30.64] ;  /* 0x0000001e1e197981 */ /* 0x000166000c1e1500 */
[----:B------:R-:W-:-:S02]  /*0a80*/  LEA R34, P2, R36, R13, 0x1 ;  /* 0x0000000d24227211 */ /* 0x000fc400078408ff */
[C---:B------:R-:W-:Y:S02]  /*0a90*/  LEA R40, R15.reuse, R36, 0x1 ;  /* 0x000000240f287211 */ /* 0x040fe400078e08ff */
[-C--:B------:R-:W-:Y:S02]  /*0aa0*/  LEA.HI.X.SX32 R33, R38, R16.reuse, 0x1, P1 ;  /* 0x0000001026217211 */ /* 0x080fe400008f0eff */
[-C--:B------:R-:W-:Y:S01]  /*0ab0*/  LEA.HI.X.SX32 R35, R36, R16.reuse, 0x1, P2 ;  /* 0x0000001024237211 */ /* 0x080fe200010f0eff */
[----:B------:R-:W-:Y:S01]  /*0ac0*/  IMAD R38, R15, 0x2, R40 ;  /* 0x000000020f267824 */ /* 0x000fe200078e0228 */
[CC--:B------:R-:W-:Y:S01]  /*0ad0*/  LEA R36, P1, R40.reuse, R13.reuse, 0x1 ;  /* 0x0000000d28247211 */ /* 0x0c0fe200078208ff */
[----:B------:R3:W5:Y:S03]  /*0ae0*/  LDG.E.U16 R44, desc[UR30][R32.64] ;  /* 0x0000001e202c7981 */ /* 0x000766000c1e1500 */
[----:B------:R-:W-:Y:S01]  /*0af0*/  LEA.HI.X.SX32 R37, R40, R16, 0x1, P1 ;  /* 0x0000001028257211 */ /* 0x000fe200008f0eff */
[----:B------:R0:W5:Y:S01]  /*0b00*/  LDG.E.U16 R45, desc[UR30][R34.64] ;  /* 0x0000001e222d7981 */ /* 0x000162000c1e1500 */
[----:B-1----:R-:W-:-:S02]  /*0b10*/  LEA R26, P1, R38, R13, 0x1 ;  /* 0x0000000d261a7211 */ /* 0x002fc400078208ff */
[----:B------:R-:W-:Y:S01]  /*0b20*/  LEA R40, R15, R38, 0x1 ;  /* 0x000000260f287211 */ /* 0x000fe200078e08ff */
[----:B------:R1:W5:Y:S01]  /*0b30*/  LDG.E.U16 R46, desc[UR30][R36.64] ;  /* 0x0000001e242e7981 */ /* 0x000362000c1e1500 */
[----:B------:R-:W-:-:S03]  /*0b40*/  LEA.HI.X.SX32 R27, R38, R16, 0x1, P1 ;  /* 0x00000010261b7211 */ /* 0x000fc600008f0eff */
[C---:B------:R-:W-:Y:S01]  /*0b50*/  IMAD R38, R15.reuse, 0x2, R40 ;  /* 0x000000020f267824 */ /* 0x040fe200078e0228 */
[-C--:B--2---:R-:W-:Y:S01]  /*0b60*/  LEA R28, P1, R40, R13.reuse, 0x1 ;  /* 0x0000000d281c7211 */ /* 0x084fe200078208ff */
[----:B------:R2:W5:Y:S03]  /*0b70*/  LDG.E.U16 R47, desc[UR30][R26.64] ;  /* 0x0000001e1a2f7981 */ /* 0x000566000c1e1500 */
[C---:B0-----:R-:W-:Y:S02]  /*0b80*/  LEA R30, P2, R38.reuse, R13, 0x1 ;  /* 0x0000000d261e7211 */ /* 0x041fe400078408ff */
[----:B------:R-:W-:Y:S02]  /*0b90*/  LEA R42, R15, R38, 0x1 ;  /* 0x000000260f2a7211 */ /* 0x000fe400078e08ff */
[----:B------:R-:W-:-:S03]  /*0ba0*/  LEA.HI.X.SX32 R31, R38, R16, 0x1, P2 ;  /* 0x00000010261f7211 */ /* 0x000fc600010f0eff */
[C---:B------:R-:W-:Y:S01]  /*0bb0*/  IMAD R38, R15.reuse, 0x2, R42 ;  /* 0x000000020f267824 */ /* 0x040fe200078e022a */
[----:B------:R-:W-:Y:S02]  /*0bc0*/  LEA.HI.X.SX32 R29, R40, R16, 0x1, P1 ;  /* 0x00000010281d7211 */ /* 0x000fe400008f0eff */
[CC--:B---3--:R-:W-:Y:S01]  /*0bd0*/  LEA R32, P1, R42.reuse, R13.reuse, 0x1 ;  /* 0x0000000d2a207211 */ /* 0x0c8fe200078208ff */
[----:B------:R0:W5:Y:S01]  /*0be0*/  LDG.E.U16 R31, desc[UR30][R30.64] ;  /* 0x0000001e1e1f7981 */ /* 0x000162000c1e1500 */
[C---:B------:R-:W-:Y:S02]  /*0bf0*/  LEA R40, R15.reuse, R38, 0x1 ;  /* 0x000000260f287211 */ /* 0x040fe400078e08ff */
[----:B------:R-:W-:Y:S01]  /*0c00*/  LEA.HI.X.SX32 R33, R42, R16, 0x1, P1 ;  /* 0x000000102a217211 */ /* 0x000fe200008f0eff */
[----:B------:R3:W5:Y:S01]  /*0c10*/  LDG.E.U16 R29, desc[UR30][R28.64] ;  /* 0x0000001e1c1d7981 */ /* 0x000762000c1e1500 */
[-C--:B------:R-:W-:Y:S01]  /*0c20*/  LEA R34, P1, R38, R13.reuse, 0x1 ;  /* 0x0000000d26227211 */ /* 0x080fe200078208ff */
[----:B------:R-:W-:Y:S01]  /*0c30*/  IMAD R15, R15, 0x2, R40 ;  /* 0x000000020f0f7824 */ /* 0x000fe200078e0228 */
[----:B-1----:R-:W-:-:S02]  /*0c40*/  LEA R36, P2, R40, R13, 0x1 ;  /* 0x0000000d28247211 */ /* 0x002fc400078408ff */
[-C--:B------:R-:W-:Y:S01]  /*0c50*/  LEA.HI.X.SX32 R35, R38, R16.reuse, 0x1, P1 ;  /* 0x0000001026237211 */ /* 0x080fe200008f0eff */
[----:B------:R-:W-:Y:S01]  /*0c60*/  IMAD R60, R60, UR9, RZ ;  /* 0x000000093c3c7c24 */ /* 0x000fe2000f8e02ff */
[C---:B--2---:R-:W-:Y:S01]  /*0c70*/  LEA R26, P1, R15.reuse, R13, 0x1 ;  /* 0x0000000d0f1a7211 */ /* 0x044fe200078208ff */
[----:B------:R-:W5:Y:S01]  /*0c80*/  LDG.E.U16 R33, desc[UR30][R32.64] ;  /* 0x0000001e20217981 */ /* 0x000f62000c1e1500 */
[-C--:B------:R-:W-:Y:S02]  /*0c90*/  LEA.HI.X.SX32 R37, R40, R16.reuse, 0x1, P2 ;  /* 0x0000001028257211 */ /* 0x080fe400010f0eff */
[----:B------:R-:W-:Y:S01]  /*0ca0*/  LEA.HI.X.SX32 R27, R15, R16, 0x1, P1 ;  /* 0x000000100f1b7211 */ /* 0x000fe200008f0eff */
[----:B------:R-:W5:Y:S01]  /*0cb0*/  LDG.E.U16 R35, desc[UR30][R34.64] ;  /* 0x0000001e22237981 */ /* 0x000f62000c1e1500 */
[--C-:B------:R-:W-:Y:S02]  /*0cc0*/  SHF.R.U32.HI R16, RZ, 0x6, R0.reuse ;  /* 0x00000006ff107819 */ /* 0x100fe40000011600 */
[----:B0-----:R-:W-:Y:S01]  /*0cd0*/  SHF.R.S32.HI R30, RZ, 0x7, R0 ;  /* 0x00000007ff1e7819 */ /* 0x001fe20000011400 */
[----:B------:R0:W5:Y:S01]  /*0ce0*/  LDG.E.U16 R36, desc[UR30][R36.64] ;  /* 0x0000001e24247981 */ /* 0x000162000c1e1500 */
[----:B------:R-:W-:-:S02]  /*0cf0*/  SGXT.U32 R16, R16, 0x2 ;  /* 0x000000021010781a */ /* 0x000fc40000000000 */
[----:B------:R-:W-:Y:S01]  /*0d00*/  LOP3.LUT R13, R0, 0x3f, RZ, 0xc0, !PT ;  /* 0x0000003f000d7812 */ /* 0x000fe200078ec0ff */
[----:B------:R1:W5:Y:S01]  /*0d10*/  LDG.E.U16 R27, desc[UR30][R26.64] ;  /* 0x0000001e1a1b7981 */ /* 0x000362000c1e1500 */
[----:B------:R-:W-:Y:S01]  /*0d20*/  SGXT R30, R30, 0x1 ;  /* 0x000000011e1e781a */ /* 0x000fe20000000200 */
[----:B---3--:R-:W-:Y:S01]  /*0d30*/  IMAD R28, R16, R61, RZ ;  /* 0x0000003d101c7224 */ /* 0x008fe200078e02ff */
[----:B------:R-:W-:-:S04]  /*0d40*/  SHF.L.U32 R15, R13, 0x1, RZ ;  /* 0x000000010d0f7819 */ /* 0x000fc800000006ff */
[----:B0-----:R-:W-:Y:S01]  /*0d50*/  LOP3.LUT R37, R15, 0x90, R30, 0x78, !PT ;  /* 0x000000900f257812 */ /* 0x001fe200078e781e */
[----:B------:R-:W-:Y:S01]  /*0d60*/  IMAD R15, R13, UR4, RZ ;  /* 0x000000040d0f7c24 */ /* 0x000fe2000f8e02ff */
[----:B-1----:R-:W-:-:S03]  /*0d70*/  LEA R26, R61, R28, 0x2 ;  /* 0x0000001c3d1a7211 */ /* 0x002fc600078e10ff */
[----:B------:R-:W-:Y:S01]  /*0d80*/  IMAD.SHL.U32 R16, R15, 0x2, RZ ;  /* 0x000000020f107824 */ /* 0x000fe200078e00ff */
[----:B------:R-:W-:Y:S01]  /*0d90*/  SHF.L.U32 R13, R60, 0x1, RZ ;  /* 0x000000013c0d7819 */ /* 0x000fe200000006ff */
[C---:B------:R-:W-:Y:S02]  /*0da0*/  IMAD R30, R61.reuse, 0x4, R26 ;  /* 0x000000043d1e7824 */ /* 0x040fe400078e021a */
[----:B------:R-:W-:Y:S01]  /*0db0*/  IMAD.SHL.U32 R32, R0, 0x80, RZ ;  /* 0x0000008000207824 */ /* 0x000fe200078e00ff */
[----:B------:R-:W-:Y:S02]  /*0dc0*/  IADD3 R57, P1, P2, R16, R48, R13 ;  /* 0x0000003010397210 */ /* 0x000fe40007a3e00d */
[----:B------:R-:W-:Y:S01]  /*0dd0*/  LEA R16, R61, R30, 0x2 ;  /* 0x0000001e3d107211 */ /* 0x000fe200078e10ff */
[----:B------:R-:W-:Y:S01]  /*0de0*/  IMAD.HI R15, R15, 0x2, RZ ;  /* 0x000000020f0f7827 */ /* 0x000fe200078e02ff */
[----:B------:R-:W-:Y:S02]  /*0df0*/  LOP3.LUT R37, R37, 0x2000, R32, 0xf8, !PT ;  /* 0x0000200025257812 */ /* 0x000fe400078ef820 */
[----:B------:R-:W-:Y:S01]  /*0e00*/  SHF.R.U32.HI R34, RZ, 0x5, R0 ;  /* 0x00000005ff227819 */ /* 0x000fe20000011600 */
[----:B------:R-:W-:-:S04]  /*0e10*/  IMAD.HI R60, R60, 0x2, RZ ;  /* 0x000000023c3c7827 */ /* 0x000fc800078e02ff */
[----:B------:R-:W-:Y:S01]  /*0e20*/  IMAD R32, R61, 0x4, R16 ;  /* 0x000000043d207824 */ /* 0x000fe200078e0210 */
[----:B------:R-:W-:Y:S02]  /*0e30*/  R2UR UR21, R34 ;  /* 0x00000000221572ca */ /* 0x000fe400000e0000 */
[----:B------:R-:W-:Y:S02]  /*0e40*/  IADD3.X R15, PT, PT, R15, R49, R60, P1, P2 ;  /* 0x000000310f0f7210 */ /* 0x000fe40000fe443c */
[C---:B------:R-:W-:Y:S02]  /*0e50*/  LEA R76, P1, R28.reuse, R57, 0x1 ;  /* 0x000000391c4c7211 */ /* 0x040fe400078208ff */
[----:B------:R-:W-:Y:S02]  /*0e60*/  LEA R34, R61, R32, 0x2 ;  /* 0x000000203d227211 */ /* 0x000fe400078e10ff */
[----:B------:R-:W-:-:S03]  /*0e70*/  LEA.HI.X.SX32 R77, R28, R15, 0x1, P1 ;  /* 0x0000000f1c4d7211 */ /* 0x000fc600008f0eff */
[C---:B------:R-:W-:Y:S01]  /*0e80*/  IMAD R28, R61.reuse, 0x4, R34 ;  /* 0x000000043d1c7824 */ /* 0x040fe200078e0222 */
[-C--:B------:R-:W-:Y:S02]  /*0e90*/  LEA R74, P2, R26, R57.reuse, 0x1 ;  /* 0x000000391a4a7211 */ /* 0x080fe400078408ff */
[-C--:B------:R-:W-:Y:S02]  /*0ea0*/  LEA R72, P1, R30, R57.reuse, 0x1 ;  /* 0x000000391e487211 */ /* 0x080fe400078208ff */
[----:B------:R-:W-:Y:S02]  /*0eb0*/  LEA R66, P3, R16, R57, 0x1 ;  /* 0x0000003910427211 */ /* 0x000fe400078608ff */
[----:B------:R-:W-:Y:S02]  /*0ec0*/  LEA R13, R61, R28, 0x2 ;  /* 0x0000001c3d0d7211 */ /* 0x000fe400078e10ff */
[-C--:B------:R-:W-:Y:S02]  /*0ed0*/  LEA.HI.X.SX32 R75, R26, R15.reuse, 0x1, P2 ;  /* 0x0000000f1a4b7211 */ /* 0x080fe400010f0eff */
[----:B------:R-:W-:-:S02]  /*0ee0*/  LEA.HI.X.SX32 R73, R30, R15, 0x1, P1 ;  /* 0x0000000f1e497211 */ /* 0x000fc400008f0eff */
[----:B------:R-:W-:Y:S02]  /*0ef0*/  LEA.HI.X.SX32 R67, R16, R15, 0x1, P3 ;  /* 0x0000000f10437211 */ /* 0x000fe400018f0eff */
[-C--:B------:R-:W-:Y:S02]  /*0f00*/  LEA R64, P1, R32, R57.reuse, 0x1 ;  /* 0x0000003920407211 */ /* 0x080fe400078208ff */
[-C--:B------:R-:W-:Y:S02]  /*0f10*/  LEA R62, P2, R34, R57.reuse, 0x1 ;  /* 0x00000039223e7211 */ /* 0x080fe400078408ff */
[-C--:B------:R-:W-:Y:S02]  /*0f20*/  LEA R58, P3, R28, R57.reuse, 0x1 ;  /* 0x000000391c3a7211 */ /* 0x080fe400078608ff */
[----:B------:R-:W-:Y:S02]  /*0f30*/  LEA R56, P4, R13, R57, 0x1 ;  /* 0x000000390d387211 */ /* 0x000fe400078808ff */
[----:B----4-:R-:W-:-:S02]  /*0f40*/  R2UR UR13, R39 ;  /* 0x00000000270d72ca */ /* 0x010fc400000e0000 */
[-C--:B------:R-:W-:Y:S02]  /*0f50*/  LEA.HI.X.SX32 R65, R32, R15.reuse, 0x1, P1 ;  /* 0x0000000f20417211 */ /* 0x080fe400008f0eff */
[-C--:B------:R-:W-:Y:S02]  /*0f60*/  LEA.HI.X.SX32 R63, R34, R15.reuse, 0x1, P2 ;  /* 0x0000000f223f7211 */ /* 0x080fe400010f0eff */
[-C--:B------:R-:W-:Y:S02]  /*0f70*/  LEA.HI.X.SX32 R59, R28, R15.reuse, 0x1, P3 ;  /* 0x0000000f1c3b7211 */ /* 0x080fe400018f0eff */
[----:B------:R-:W-:Y:S01]  /*0f80*/  LEA.HI.X.SX32 R57, R13, R15, 0x1, P4 ;  /* 0x0000000f0d397211 */ /* 0x000fe200020f0eff */
[----:B------:R-:W-:Y:S06]  /*0f90*/  @P0 BRA `(.L_x_5) ;  /* 0x0000000000180947 */ /* 0x000fec0003800000 */
[----:B------:R-:W-:Y:S01]  /*0fa0*/  ELECT P1, URZ, PT ;  /* 0x0000000000ff782f */ /* 0x000fe20003820000 */
[----:B------:R-:W-:Y:S01]  /*0fb0*/  IMAD.MOV.U32 R13, RZ, RZ, 0x1 ;  /* 0x00000001ff0d7424 */ /* 0x000fe200078e00ff */
[----:B------:R-:W-:Y:S01]  /*0fc0*/  UMOV UR4, 0x40 ;  /* 0x0000004000047882 */ /* 0x000fe20000000000 */
[----:B------:R-:W-:Y:S01]  /*0fd0*/  UVIRTCOUNT.DEALLOC.SMPOOL 0x80 ;  /* 0x000000800000784c */ /* 0x000fe20000000000 */
[----:B------:R-:W-:-:S09]  /*0fe0*/  ULEA UR4, UR6, UR4, 0x18 ;  /* 0x0000000406047291 */ /* 0x000fd2000f8ec0ff */
[----:B------:R0:W-:Y:S03]  /*0ff0*/  @P1 STS.U8 [UR4], R13 ;  /* 0x0000000dff001988 */ /* 0x0001e60008000004 */
.L_x_5:
[----:B------:R-:W-:Y:S01]  /*1000*/  USHF.L.U32 UR4, UR21, 0x15, URZ ;  /* 0x0000001515047899 */ /* 0x000fe200080006ff */
[----:B-----5:R1:W-:Y:S01]  /*1010*/  STS.U16 [R37+UR12+0x400], R7 ;  /* 0x0004000725007988 */ /* 0x0203e2000800040c */
[----:B------:R-:W-:Y:S01]  /*1020*/  ULOP3.LUT UR26, UR21, 0x4, URZ, 0xc0, !UPT ;  /* 0x00000004151a7892 */ /* 0x000fe2000f8ec0ff */
[C---:B------:R-:W-:Y:S01]  /*1030*/  LOP3.LUT R16, R37.reuse, 0x20, RZ, 0x3c, !PT ;  /* 0x0000002025107812 */ /* 0x040fe200078e3cff */
[----:B------:R-:W-:Y:S01]  /*1040*/  ULOP3.LUT UR18, UR4, 0x600000, URZ, 0xc0, !UPT ;  /* 0x0060000004127892 */ /* 0x000fe2000f8ec0ff */
[----:B------:R2:W-:Y:S01]  /*1050*/  STS.U16 [R37+UR12], R2 ;  /* 0x0000000225007988 */ /* 0x0005e2000800040c */
[----:B------:R-:W-:Y:S01]  /*1060*/  LOP3.LUT P1, RZ, R0, 0xff, RZ, 0xc0, !PT ;  /* 0x000000ff00ff7812 */ /* 0x000fe2000782c0ff */
[----:B------:R-:W-:Y:S01]  /*1070*/  UMOV UR5, 0x1 ;  /* 0x0000000100057882 */ /* 0x000fe20000000000 */
[----:B------:R-:W-:Y:S01]  /*1080*/  UIADD3 UR14, UPT, UPT, UR13, UR18, URZ ;  /* 0x000000120d0e7290 */ /* 0x000fe2000fffe0ff */
[----:B------:R3:W-:Y:S01]  /*1090*/  STS.U16 [R37+UR12+0x800], R11 ;  /* 0x0008000b25007988 */ /* 0x0007e2000800040c */
[----:B------:R-:W-:Y:S01]  /*10a0*/  UIADD3 UR17, UPT, UPT, UR12, 0x7000, URZ ;  /* 0x000070000c117890 */ /* 0x000fe2000fffe0ff */
[C---:B-1----:R-:W-:Y:S01]  /*10b0*/  LOP3.LUT R7, R37.reuse, 0x40, RZ, 0x3c, !PT ;  /* 0x0000004025077812 */ /* 0x042fe200078e3cff */
[----:B------:R-:W-:Y:S01]  /*10c0*/  ULEA UR14, UR26, UR14, 0x3 ;  /* 0x0000000e1a0e7291 */ /* 0x000fe2000f8e18ff */
[----:B------:R-:W-:Y:S01]  /*10d0*/  STS.U16 [R37+UR12+0xc00], R18 ;  /* 0x000c001225007988 */ /* 0x000fe2000800040c */
[----:B------:R-:W1:Y:S01]  /*10e0*/  LDCU UR22, c[0x0][0x3f0] ;  /* 0x00007e00ff1677ac */ /* 0x000e620008000800 */
[----:B--2---:R-:W-:-:S02]  /*10f0*/  LOP3.LUT R2, R37, 0x60, RZ, 0x3c, !PT ;  /* 0x0000006025027812 */ /* 0x004fc400078e3cff */
[----:B------:R-:W-:Y:S02]  /*1100*/  STS.U16 [R37+UR12+0x1000], R22 ;  /* 0x0010001625007988 */ /* 0x000fe4000800040c */
[----:B------:R-:W-:Y:S01]  /*1110*/  VOTEU.ALL UP0, P1 ;  /* 0x0000000000ff7886 */ /* 0x000fe20000800000 */
[----:B------:R-:W-:Y:S01]  /*1120*/  VOTEU.ALL UP1, P1 ;  /* 0x0000000000ff7886 */ /* 0x000fe20000820000 */
[----:B------:R-:W-:Y:S01]  /*1130*/  STS.U16 [R37+UR12+0x1400], R43 ;  /* 0x0014002b25007988 */ /* 0x000fe2000800040c */
[----:B---3--:R-:W-:Y:S02]  /*1140*/  PRMT R11, RZ, 0x7610, R11 ;  /* 0x00007610ff0b7816 */ /* 0x008fe4000000000b */
[----:B------:R-:W-:-:S04]  /*1150*/  @!UP0 UIADD3 UR6, UPT, UPT, -UR5, 0x100000, URZ ;  /* 0x0010000005068890 */ /* 0x000fc8000fffe1ff */
[----:B------:R-:W-:Y:S02]  /*1160*/  @!UP0 USHF.L.U32 UR7, UR6, 0xb, URZ ;  /* 0x0000000b06078899 */ /* 0x000fe400080006ff */
[----:B------:R-:W-:Y:S01]  /*1170*/  @!UP0 USHF.L.U32 UR6, UR6, 0x1, URZ ;  /* 0x0000000106068899 */ /* 0x000fe200080006ff */
[----:B------:R-:W-:Y:S04]  /*1180*/  STS.U16 [R37+UR12+0x1800], R46 ;  /* 0x0018002e25007988 */ /* 0x000fe8000800040c */
[----:B------:R-:W-:Y:S01]  /*1190*/  STS.U16 [R37+UR12+0x1c00], R33 ;  /* 0x001c002125007988 */ /* 0x000fe2000800040c */
[----:B-1----:R-:W-:-:S03]  /*11a0*/  ISETP.LT.AND P2, PT, RZ, UR22, PT ;  /* 0x00000016ff007c0c */ /* 0x002fc6000bf41270 */
[----:B------:R-:W-:Y:S04]  /*11b0*/  STS.U16 [R16+UR12+0x100], R4 ;  /* 0x0001000410007988 */ /* 0x000fe8000800040c */
[----:B------:R1:W-:Y:S04]  /*11c0*/  STS.U16 [R16+UR12+0x500], R8 ;  /* 0x0005000810007988 */ /* 0x0003e8000800040c */
[----:B------:R2:W-:Y:S04]  /*11d0*/  STS.U16 [R16+UR12+0x900], R12 ;  /* 0x0009000c10007988 */ /* 0x0005e8000800040c */
[----:B------:R-:W-:Y:S01]  /*11e0*/  STS.U16 [R16+UR12+0xd00], R19 ;  /* 0x000d001310007988 */ /* 0x000fe2000800040c */
[----:B-1----:R-:W-:-:S03]  /*11f0*/  PRMT R8, RZ, 0x7610, R8 ;  /* 0x00007610ff087816 */ /* 0x002fc60000000008 */
[----:B------:R-:W-:Y:S01]  /*1200*/  STS.U16 [R16+UR12+0x1100], R23 ;  /* 0x0011001710007988 */ /* 0x000fe2000800040c */
[----:B--2---:R-:W-:-:S03]  /*1210*/  PRMT R12, RZ, 0x7610, R12 ;  /* 0x00007610ff0c7816 */ /* 0x004fc6000000000c */
[----:B------:R-:W-:Y:S04]  /*1220*/  STS.U16 [R16+UR12+0x1500], R25 ;  /* 0x0015001910007988 */ /* 0x000fe8000800040c */
[----:B------:R-:W-:Y:S04]  /*1230*/  STS.U16 [R16+UR12+0x1900], R47 ;  /* 0x0019002f10007988 */ /* 0x000fe8000800040c */
        /* <DEDUP_REMOVED lines=12> */
[----:B------:R3:W-:Y:S01]  /*1300*/  STS.U16 [R2+UR12+0x700], R10 ;  /* 0x0007000a02007988 */ /* 0x0007e2000800040c */
[----:B-1----:R-:W-:-:S03]  /*1310*/  PRMT R7, RZ, 0x7610, R7 ;  /* 0x00007610ff077816 */ /* 0x002fc60000000007 */
[----:B------:R-:W-:Y:S01]  /*1320*/  STS.U16 [R2+UR12+0xb00], R17 ;  /* 0x000b001102007988 */ /* 0x000fe2000800040c */
[----:B--2---:R-:W-:-:S03]  /*1330*/  PRMT R6, RZ, 0x7610, R6 ;  /* 0x00007610ff067816 */ /* 0x004fc60000000006 */
[----:B------:R-:W-:Y:S01]  /*1340*/  STS.U16 [R2+UR12+0xf00], R21 ;  /* 0x000f001502007988 */ /* 0x000fe2000800040c */
[----:B---3--:R-:W-:-:S03]  /*1350*/  PRMT R10, RZ, 0x7610, R10 ;  /* 0x00007610ff0a7816 */ /* 0x008fc6000000000a */
[----:B------:R-:W-:Y:S04]  /*1360*/  STS.U16 [R2+UR12+0x1300], R41 ;  /* 0x0013002902007988 */ /* 0x000fe8000800040c */
[----:B------:R-:W-:Y:S04]  /*1370*/  STS.U16 [R2+UR12+0x1700], R45 ;  /* 0x0017002d02007988 */ /* 0x000fe8000800040c */
[----:B------:R-:W-:Y:S04]  /*1380*/  STS.U16 [R2+UR12+0x1b00], R31 ;  /* 0x001b001f02007988 */ /* 0x000fe8000800040c */
[----:B------:R1:W-:Y:S01]  /*1390*/  STS.U16 [R2+UR12+0x1f00], R27 ;  /* 0x001f001b02007988 */ /* 0x0003e2000800040c */
[----:B------:R-:W-:Y:S01]  /*13a0*/  STTM.x32 tmem[UR14], RZ ;  /* 0x000000ff000079ed */ /* 0x000fe200082c000e */
[----:B------:R-:W2:Y:S02]  /*13b0*/  FENCE.VIEW.ASYNC.T ;  /* 0x00000000000073c6 */ /* 0x000ea40000000200 */
[----:B--2---:R-:W-:Y:S06]  /*13c0*/  BAR.SYNC.DEFER_BLOCKING 0x0 ;  /* 0x0000000000007b1d */ /* 0x004fec0000010000 */
[----:B------:R-:W2:Y:S02]  /*13d0*/  FENCE.VIEW.ASYNC.S ;  /* 0x00000000000073c6 */ /* 0x000ea40000000000 */
[----:B--2---:R2:W3:Y:S02]  /*13e0*/  @!UP1 SYNCS.EXCH.64 URZ, [UR17], UR6 ;  /* 0x0000000611ff95b2 */ /* 0x0044e40008000100 */
[----:B---3--:R-:W-:Y:S06]  /*13f0*/  BAR.SYNC.DEFER_BLOCKING 0x0 ;  /* 0x0000000000007b1d */ /* 0x008fec0000010000 */
[----:B------:R-:W3:Y:S04]  /*1400*/  @P2 LDG.E.U16 R5, desc[UR30][R76.64] ;  /* 0x0000001e4c052981 */ /* 0x000ee8000c1e1500 */
[----:B------:R-:W4:Y:S04]  /*1410*/  @P2 LDG.E.U16 R7, desc[UR30][R72.64] ;  /* 0x0000001e48072981 */ /* 0x000f28000c1e1500 */
[----:B------:R-:W4:Y:S04]  /*1420*/  @P2 LDG.E.U16 R9, desc[UR30][R64.64] ;  /* 0x0000001e40092981 */ /* 0x000f28000c1e1500 */
[----:B------:R-:W4:Y:S04]  /*1430*/  @P2 LDG.E.U16 R11, desc[UR30][R58.64] ;  /* 0x0000001e3a0b2981 */ /* 0x000f28000c1e1500 */
[----:B------:R-:W4:Y:S04]  /*1440*/  @P2 LDG.E.U16 R6, desc[UR30][R74.64] ;  /* 0x0000001e4a062981 */ /* 0x000f28000c1e1500 */
[----:B------:R-:W4:Y:S04]  /*1450*/  @P2 LDG.E.U16 R8, desc[UR30][R66.64] ;  /* 0x0000001e42082981 */ /* 0x000f28000c1e1500 */
[----:B------:R-:W4:Y:S04]  /*1460*/  @P2 LDG.E.U16 R10, desc[UR30][R62.64] ;  /* 0x0000001e3e0a2981 */ /* 0x000f28000c1e1500 */
[----:B------:R-:W4:Y:S01]  /*1470*/  @P2 LDG.E.U16 R12, desc[UR30][R56.64] ;  /* 0x0000001e380c2981 */ /* 0x000f22000c1e1500 */
[C---:B-1----:R-:W-:Y:S01]  /*1480*/  LOP3.LUT R2, R0.reuse, 0xff, RZ, 0xc0, !PT ;  /* 0x000000ff00027812 */ /* 0x042fe200078ec0ff */
[----:B------:R-:W-:Y:S01]  /*1490*/  VOTEU.ALL UP1, P1 ;  /* 0x0000000000ff7886 */ /* 0x000fe20000820000 */
[----:B------:R-:W-:Y:S01]  /*14a0*/  LOP3.LUT R4, R0, 0xc0, RZ, 0xc0, !PT ;  /* 0x000000c000047812 */ /* 0x000fe200078ec0ff */
[----:B------:R-:W-:-:S02]  /*14b0*/  UIADD3 UR15, UPT, UPT, UR13, 0x40, URZ ;  /* 0x000000400d0f7890 */ /* 0x000fc4000fffe0ff */
[----:B--2---:R-:W-:-:S04]  /*14c0*/  @!UP0 UIADD3 UR6, UPT, UPT, -UR5, 0x100000, URZ ;  /* 0x0010000005068890 */ /* 0x004fc8000fffe1ff */
[----:B------:R-:W-:Y:S02]  /*14d0*/  @!UP0 USHF.L.U32 UR7, UR6, 0xb, URZ ;  /* 0x0000000b06078899 */ /* 0x000fe400080006ff */
[----:B------:R-:W-:Y:S02]  /*14e0*/  @!UP0 USHF.L.U32 UR6, UR6, 0x1, URZ ;  /* 0x0000000106068899 */ /* 0x000fe400080006ff */
[----:B------:R-:W-:Y:S01]  /*14f0*/  UIADD3 UR8, UPT, UPT, UR12, 0x5000, URZ ;  /* 0x000050000c087890 */ /* 0x000fe2000fffe0ff */
[----:B------:R-:W-:Y:S01]  /*1500*/  SHF.L.U32 R2, R2, 0x1, RZ ;  /* 0x0000000102027819 */ /* 0x000fe200000006ff */
[----:B------:R-:W-:Y:S01]  /*1510*/  UIADD3 UR16, UPT, UPT, UR18, UR15, URZ ;  /* 0x0000000f12107290 */ /* 0x000fe2000fffe0ff */
[----:B0-----:R-:W-:Y:S01]  /*1520*/  SHF.R.U32.HI R13, RZ, 0x2, R4 ;  /* 0x00000002ff0d7819 */ /* 0x001fe20000011604 */
[----:B------:R-:W-:-:S04]  /*1530*/  @!UP0 UIADD3 UR4, UPT, UPT, -UR5, 0x100000, URZ ;  /* 0x0010000005048890 */ /* 0x000fc8000fffe1ff */
[----:B------:R-:W-:Y:S02]  /*1540*/  @!UP0 USHF.L.U32 UR5, UR4, 0xb, URZ ;  /* 0x0000000b04058899 */ /* 0x000fe400080006ff */
[----:B------:R-:W-:Y:S02]  /*1550*/  @!UP0 USHF.L.U32 UR4, UR4, 0x1, URZ ;  /* 0x0000000104048899 */ /* 0x000fe400080006ff */
[----:B------:R-:W-:Y:S01]  /*1560*/  ULEA UR16, UR26, UR16, 0x12 ;  /* 0x000000101a107291 */ /* 0x000fe2000f8e90ff */
[----:B------:R-:W-:Y:S02]  /*1570*/  LOP3.LUT R38, R2, R13, RZ, 0x3c, !PT ;  /* 0x0000000d02267212 */ /* 0x000fe400078e3cff */
[----:B------:R-:W-:Y:S02]  /*1580*/  ISETP.EQ.U32.AND P3, PT, RZ, UR21, P2 ;  /* 0x00000015ff007c0c */ /* 0x000fe40009762070 */
[----:B------:R-:W-:Y:S01]  /*1590*/  LOP3.LUT R37, R38, 0x40, RZ, 0x3c, !PT ;  /* 0x0000004026257812 */ /* 0x000fe200078e3cff */
[----:B------:R0:W1:Y:S01]  /*15a0*/  @!UP1 SYNCS.EXCH.64 URZ, [UR12+0x7008], UR6 ;  /* 0x007008060cff95b2 */ /* 0x0000620008000100 */
[----:B------:R-:W-:Y:S01]  /*15b0*/  VOTEU.ALL UP1, P1 ;  /* 0x0000000000ff7886 */ /* 0x000fe20000820000 */
[----:B---3--:R0:W-:Y:S04]  /*15c0*/  STS.U16 [R38+UR12+0x4000], R5 ;  /* 0x0040000526007988 */ /* 0x0081e8000800040c */
[----:B----4-:R0:W-:Y:S04]  /*15d0*/  STS.U16 [R38+UR12+0x4400], R7 ;  /* 0x0044000726007988 */ /* 0x0101e8000800040c */
[----:B------:R0:W-:Y:S04]  /*15e0*/  STS.U16 [R38+UR12+0x4800], R9 ;  /* 0x0048000926007988 */ /* 0x0001e8000800040c */
[----:B------:R0:W-:Y:S04]  /*15f0*/  STS.U16 [R38+UR12+0x4c00], R11 ;  /* 0x004c000b26007988 */ /* 0x0001e8000800040c */
[----:B------:R0:W-:Y:S04]  /*1600*/  STS.U16 [R37+UR12+0x4200], R6 ;  /* 0x0042000625007988 */ /* 0x0001e8000800040c */
[----:B------:R0:W-:Y:S04]  /*1610*/  STS.U16 [R37+UR12+0x4600], R8 ;  /* 0x0046000825007988 */ /* 0x0001e8000800040c */
[----:B------:R0:W-:Y:S04]  /*1620*/  STS.U16 [R37+UR12+0x4a00], R10 ;  /* 0x004a000a25007988 */ /* 0x0001e8000800040c */
[----:B------:R0:W-:Y:S01]  /*1630*/  STS.U16 [R37+UR12+0x4e00], R12 ;  /* 0x004e000c25007988 */ /* 0x0001e2000800040c */
[----:B-1----:R1:W-:Y:S06]  /*1640*/  MEMBAR.ALL.CTA ;  /* 0x0000000000007992 */ /* 0x0023ec0000008000 */
[----:B-1----:R-:W-:Y:S04]  /*1650*/  FENCE.VIEW.ASYNC.S ;  /* 0x00000000000073c6 */ /* 0x002fe80000000000 */
[----:B------:R-:W1:Y:S02]  /*1660*/  FENCE.VIEW.ASYNC.S ;  /* 0x00000000000073c6 */ /* 0x000e640000000000 */
[----:B-1----:R0:W1:Y:S02]  /*1670*/  @!UP1 SYNCS.EXCH.64 URZ, [UR12+0x5000], UR4 ;  /* 0x005000040cff95b2 */ /* 0x0020640008000100 */
[----:B-1----:R-:W-:Y:S06]  /*1680*/  BAR.SYNC.DEFER_BLOCKING 0x0 ;  /* 0x0000000000007b1d */ /* 0x002fec0000010000 */
[----:B0-----:R-:W-:Y:S05]  /*1690*/  @!P3 BRA `(.L_x_6) ;  /* 0x000000000088b947 */ /* 0x001fea0003800000 */
[----:B------:R-:W-:Y:S02]  /*16a0*/  UIADD3 UR4, UPT, UPT, UR12, 0x4000, URZ ;  /* 0x000040000c047890 */ /* 0x000fe4000fffe0ff */
[----:B------:R-:W-:Y:S02]  /*16b0*/  USHF.R.U32.HI UR6, URZ, 0x4, UR12 ;  /* 0x00000004ff067899 */ /* 0x000fe4000801160c */
[----:B------:R-:W-:Y:S02]  /*16c0*/  USHF.R.U32.HI UR4, URZ, 0x4, UR4 ;  /* 0x00000004ff047899 */ /* 0x000fe40008011604 */
[----:B------:R-:W-:Y:S02]  /*16d0*/  USGXT.U32 UR6, UR6, 0xe ;  /* 0x0000000e0606789a */ /* 0x000fe40008000000 */
[----:B------:R-:W-:Y:S02]  /*16e0*/  USGXT.U32 UR10, UR4, 0xe ;  /* 0x0000000e040a789a */ /* 0x000fe40008000000 */
[----:B------:R-:W-:-:S02]  /*16f0*/  UIADD3 UR38, UP1, UPT, UR6, 0x2000080, URZ ;  /* 0x0200008006267890 */ /* 0x000fc4000ff3e0ff */
[----:B------:R-:W-:Y:S01]  /*1700*/  UIADD3 UR36, UP2, UPT, UR10, 0x2, URZ ;  /* 0x000000020a247890 */ /* 0x000fe2000ff5e0ff */
[----:B------:R-:W-:Y:S01]  /*1710*/  UMOV UR4, URZ ;  /* 0x000000ff00047c82 */ /* 0x000fe20008000000 */
[----:B------:R-:W-:Y:S01]  /*1720*/  UMOV UR5, URZ ;  /* 0x000000ff00057c82 */ /* 0x000fe20008000000 */
[----:B------:R-:W-:Y:S02]  /*1730*/  UIADD3.X UR39, UPT, UPT, UR4, 0x40004040, URZ, UP1, !UPT ;  /* 0x4000404004277890 */ /* 0x000fe40008ffe4ff */
[----:B------:R-:W-:Y:S02]  /*1740*/  UIADD3.X UR37, UPT, UPT, UR5, 0x40004040, URZ, UP2, !UPT ;  /* 0x4000404005257890 */ /* 0x000fe400097fe4ff */
[----:B------:R-:W-:Y:S02]  /*1750*/  ULOP3.LUT UR6, UR6, 0x2000000, URZ, 0xfc, !UPT ;  /* 0x0200000006067892 */ /* 0x000fe4000f8efcff */
[----:B------:R-:W-:Y:S02]  /*1760*/  UIADD3.64 UR24, UPT, UPT, UR38, 0x80, URZ ;  /* 0x0000008026187897 */ /* 0x000fe4000fffe0ff */
[----:B------:R-:W-:-:S02]  /*1770*/  UIADD3.64 UR28, UPT, UPT, UR36, 0x2, URZ ;  /* 0x00000002241c7897 */ /* 0x000fc4000fffe0ff */
[----:B------:R-:W-:Y:S02]  /*1780*/  UIADD3.64 UR32, UPT, UPT, UR38, 0x100, URZ ;  /* 0x0000010026207897 */ /* 0x000fe4000fffe0ff */
[----:B------:R-:W-:Y:S01]  /*1790*/  UIADD3.64 UR34, UPT, UPT, UR36, 0x4, URZ ;  /* 0x0000000424227897 */ /* 0x000fe2000fffe0ff */
[----:B------:R-:W-:Y:S01]  /*17a0*/  UMOV UR40, 0x0 ;  /* 0x0000000000287882 */ /* 0x000fe20000000000 */
[----:B------:R-:W-:Y:S01]  /*17b0*/  UMOV UR41, 0x8088010 ;  /* 0x0808801000297882 */ /* 0x000fe20000000000 */
[----:B------:R-:W-:Y:S01]  /*17c0*/  UMOV UR7, 0x40004040 ;  /* 0x4000404000077882 */ /* 0x000fe20000000000 */
[----:B------:R-:W-:Y:S01]  /*17d0*/  UMOV UR11, 0x40004040 ;  /* 0x40004040000b7882 */ /* 0x000fe20000000000 */
[----:B------:R-:W-:Y:S01]  /*17e0*/  UMOV UR42, 0x0 ;  /* 0x00000000002a7882 */ /* 0x000fe20000000000 */
[----:B------:R-:W-:Y:S01]  /*17f0*/  UMOV UR43, 0x8088010 ;  /* 0x08088010002b7882 */ /* 0x000fe20000000000 */
[----:B------:R-:W-:Y:S01]  /*1800*/  UMOV UR44, 0x0 ;  /* 0x00000000002c7882 */ /* 0x000fe20000000000 */
[----:B------:R-:W-:Y:S01]  /*1810*/  UMOV UR45, 0x8088010 ;  /* 0x08088010002d7882 */ /* 0x000fe20000000000 */
[----:B------:R-:W-:Y:S01]  /*1820*/  UMOV UR4, UR8 ;  /* 0x0000000800047c82 */ /* 0x000fe20008000000 */
[----:B------:R0:W-:Y:S01]  /*1830*/  UTCHMMA gdesc[UR6], gdesc[UR10], tmem[UR15], tmem[UR40], idesc[UR41], !UPT ;  /* 0x00ff280a060075ea */ /* 0x0001e2000f80000f */
[----:B------:R-:W-:Y:S01]  /*1840*/  UMOV UR46, 0x0 ;  /* 0x00000000002e7882 */ /* 0x000fe20000000000 */
[----:B------:R-:W-:Y:S01]  /*1850*/  UMOV UR47, 0x8088010 ;  /* 0x08088010002f7882 */ /* 0x000fe20000000000 */
[----:B------:R0:W-:Y:S01]  /*1860*/  UTCHMMA gdesc[UR38], gdesc[UR36], tmem[UR15], tmem[UR42], idesc[UR43], UPT ;  /* 0x00ff2a24260075ea */ /* 0x0001e2000b80000f */
[----:B------:R-:W-:Y:S01]  /*1870*/  UMOV UR4, UR4 ;  /* 0x0000000400047c82 */ /* 0x000fe20008000000 */
[----:B------:R0:W-:Y:S01]  /*1880*/  UTCHMMA gdesc[UR24], gdesc[UR28], tmem[UR15], tmem[UR44], idesc[UR45], UPT ;  /* 0x00ff2c1c180075ea */ /* 0x0001e2000b80000f */
[----:B------:R0:W-:Y:S01]  /*1890*/  UTCHMMA gdesc[UR32], gdesc[UR34], tmem[UR15], tmem[UR46], idesc[UR47], UPT ;  /* 0x00ff2e22200075ea */ /* 0x0001e2000b80000f */
[----:B------:R0:W-:Y:S01]  /*18a0*/  UTCBAR [UR4], URZ ;  /* 0x000000ff040073e9 */ /* 0x0001e200080000ff */
[----:B------:R-:W-:Y:S01]  /*18b0*/  NOP ;  /* 0x0000000000007918 */ /* 0x000fe20000000000 */
.L_x_6:
[----:B------:R-:W-:Y:S05]  /*18c0*/  @!P2 BRA `(.L_x_7) ;  /* 0x000000000008a947 */ /* 0x000fea0003800000 */
[----:B------:R-:W1:Y:S02]  /*18d0*/  SYNCS.PHASECHK.TRANS64.TRYWAIT P4, [UR12+0x5000], RZ ;  /* 0x005000ffff0075a7 */ /* 0x000e64000808110c */
[----:B-1----:R-:W-:Y:S05]  /*18e0*/  @!P4 BRA `(.L_x_8) ;  /* 0x0000003c0008c947 */ /* 0x002fea0003800000 */
.L_x_7:
[----:B------:R-:W-:Y:S01]  /*18f0*/  BAR.SYNC.DEFER_BLOCKING 0x0 ;  /* 0x0000000000007b1d */ /* 0x000fe20000010000 */
[----:B------:R-:W-:Y:S01]  /*1900*/  SHF.R.U32.HI R28, RZ, 0x5, R0 ;  /* 0x00000005ff1c7819 */ /* 0x000fe20000011600 */
[----:B0-----:R-:W-:Y:S01]  /*1910*/  UIADD3 UR7, UPT, UPT, UR21, 0x38, URZ ;  /* 0x0000003815077890 */ /* 0x001fe2000fffe0ff */
[----:B------:R-:W-:Y:S02]  /*1920*/  PRMT R71, RZ, 0x7610, R71 ;  /* 0x00007610ff477816 */ /* 0x000fe40000000047 */
[----:B------:R-:W-:Y:S01]  /*1930*/  PRMT R29, RZ, 0x7610, R29 ;  /* 0x00007610ff1d7816 */ /* 0x000fe2000000001d */
[----:B------:R-:W0:Y:S02]  /*1940*/  LDCU UR19, c[0x0][0x3a8] ;  /* 0x00007500ff1377ac */ /* 0x000e240008000800 */
[----:B------:R-:W1:Y:S01]  /*1950*/  LDC.64 R24, c[0x0][0x390] ;  /* 0x0000e400ff187b82 */ /* 0x000e620000000a00 */
[----:B------:R-:W-:Y:S01]  /*1960*/  LDTM.16dp32bit_t0_t15.x16 R4, tmem[UR16] ;  /* 0x00000010000479ee */ /* 0x000fe20008a00000 */
[----:B------:R-:W0:Y:S01]  /*1970*/  LDTM.16dp32bit_t16_t31.x16 R4, tmem[UR16+0x10] ;  /* 0x00001010000479ee */ /* 0x000e220008a20000 */
[----:B------:R-:W-:Y:S01]  /*1980*/  PRMT R31, RZ, 0x7610, R31 ;  /* 0x00007610ff1f7816 */ /* 0x000fe2000000001f */
[----:B------:R-:W2:Y:S01]  /*1990*/  LDCU.64 UR10, c[0x0][0x3d0] ;  /* 0x00007a00ff0a77ac */ /* 0x000ea20008000a00 */
[----:B------:R-:W-:-:S02]  /*19a0*/  PRMT R33, RZ, 0x7610, R33 ;  /* 0x00007610ff217816 */ /* 0x000fc40000000021 */
[----:B------:R-:W-:Y:S01]  /*19b0*/  PRMT R35, RZ, 0x7610, R35 ;  /* 0x00007610ff237816 */ /* 0x000fe20000000023 */
[----:B------:R-:W3:Y:S01]  /*19c0*/  LDC R27, c[0x0][0x3d8] ;  /* 0x0000f600ff1b7b82 */ /* 0x000ee20000000800 */
[----:B------:R-:W4:Y:S01]  /*19d0*/  @!P1 SYNCS.CCTL.IV [UR12+0x5000] ;  /* 0x00500000ff0099b1 */ /* 0x000f22000800000c */
[----:B------:R-:W-:Y:S01]  /*19e0*/  NOP ;  /* 0x0000000000007918 */ /* 0x000fe20000000000 */
[----:B--2---:R-:W-:Y:S01]  /*19f0*/  UIMAD UR10, UR9, UR10, URZ ;  /* 0x0000000a090a72a4 */ /* 0x004fe2000f8e02ff */
[----:B0-----:R-:W-:Y:S01]  /*1a00*/  FMUL R2, R4, UR19 ;  /* 0x0000001304027c20 */ /* 0x001fe20008400000 */
[----:B------:R-:W-:Y:S01]  /*1a10*/  FMUL R21, R5, UR19 ;  /* 0x0000001305157c20 */ /* 0x000fe20008400000 */
[----:B------:R-:W-:Y:S01]  /*1a20*/  FMUL R20, R6, UR19 ;  /* 0x0000001306147c20 */ /* 0x000fe20008400000 */
[----:B------:R-:W-:Y:S01]  /*1a30*/  FMUL R22, R7, UR19 ;  /* 0x0000001307167c20 */ /* 0x000fe20008400000 */
[----:B------:R-:W-:Y:S01]  /*1a40*/  FMUL R23, R8, UR19 ;  /* 0x0000001308177c20 */ /* 0x000fe20008400000 */
[----:B------:R-:W-:-:S02]  /*1a50*/  USHF.L.U32 UR6, UR10, 0x1, URZ ;  /* 0x000000010a067899 */ /* 0x000fc400080006ff */
[----:B------:R-:W-:Y:S01]  /*1a60*/  FMNMX3 R20, R2, R21, R20, !PT ;  /* 0x0000001502147276 */ /* 0x000fe20007800014 */
[----:B------:R-:W-:Y:S01]  /*1a70*/  FMUL R2, R9, UR19 ;  /* 0x0000001309027c20 */ /* 0x000fe20008400000 */
[----:B------:R-:W-:Y:S01]  /*1a80*/  FMUL R21, R10, UR19 ;  /* 0x000000130a157c20 */ /* 0x000fe20008400000 */
[----:B------:R-:W-:Y:S01]  /*1a90*/  UIMAD.WIDE UR4, UR10, 0x2, URZ ;  /* 0x000000020a0478a5 */ /* 0x000fe2000f8e02ff */
[----:B------:R-:W-:Y:S01]  /*1aa0*/  FMNMX3 R22, R20, R22, R23, !PT ;  /* 0x0000001614167276 */ /* 0x000fe20007800017 */
[----:B------:R-:W-:Y:S01]  /*1ab0*/  FMUL R20, R11, UR19 ;  /* 0x000000130b147c20 */ /* 0x000fe20008400000 */
[----:B------:R-:W-:Y:S02]  /*1ac0*/  FMUL R23, R12, UR19 ;  /* 0x000000130c177c20 */ /* 0x000fe40008400000 */
[----:B------:R-:W-:Y:S01]  /*1ad0*/  FMNMX3 R22, R22, R2, R21, !PT ;  /* 0x0000000216167276 */ /* 0x000fe20007800015 */
[----:B------:R-:W-:Y:S01]  /*1ae0*/  FMUL R2, R13, UR19 ;  /* 0x000000130d027c20 */ /* 0x000fe20008400000 */
[----:B------:R-:W-:-:S02]  /*1af0*/  FMUL R21, R14, UR19 ;  /* 0x000000130e157c20 */ /* 0x000fc40008400000 */
[----:B------:R-:W-:Y:S01]  /*1b00*/  FMNMX3 R22, R22, R20, R23, !PT ;  /* 0x0000001416167276 */ /* 0x000fe20007800017 */
[----:B------:R-:W-:Y:S01]  /*1b10*/  FMUL R20, R15, UR19 ;  /* 0x000000130f147c20 */ /* 0x000fe20008400000 */
[----:B------:R-:W-:Y:S02]  /*1b20*/  FMUL R23, R16, UR19 ;  /* 0x0000001310177c20 */ /* 0x000fe40008400000 */
[----:B------:R-:W-:Y:S01]  /*1b30*/  FMNMX3 R22, R22, R2, R21, !PT ;  /* 0x0000000216167276 */ /* 0x000fe20007800015 */
[----:B------:R-:W-:Y:S01]  /*1b40*/  FMUL R2, R17, UR19 ;  /* 0x0000001311027c20 */ /* 0x000fe20008400000 */
[----:B------:R-:W-:Y:S02]  /*1b50*/  FMUL R21, R18, UR19 ;  /* 0x0000001312157c20 */ /* 0x000fe40008400000 */
[----:B------:R-:W-:Y:S01]  /*1b60*/  FMNMX3 R22, R22, R20, R23, !PT ;  /* 0x0000001416167276 */ /* 0x000fe20007800017 */
[----:B------:R-:W-:Y:S01]  /*1b70*/  FMUL R20, R19, UR19 ;  /* 0x0000001313147c20 */ /* 0x000fe20008400000 */
[----:B------:R-:W-:-:S02]  /*1b80*/  SHF.R.U32.HI R23, RZ, 0x1, R0 ;  /* 0x00000001ff177819 */ /* 0x000fc40000011600 */
[----:B------:R-:W-:Y:S02]  /*1b90*/  FMNMX3 R21, R22, R2, R21, !PT ;  /* 0x0000000216157276 */ /* 0x000fe40007800015 */
[--C-:B------:R-:W-:Y:S02]  /*1ba0*/  SHF.R.U32.HI R2, RZ, 0x2, R0.reuse ;  /* 0x00000002ff027819 */ /* 0x100fe40000011600 */
[----:B------:R-:W-:Y:S02]  /*1bb0*/  FMNMX R39, R20, R21, !PT ;  /* 0x0000001514277209 */ /* 0x000fe40007800000 */
[----:B------:R-:W-:Y:S02]  /*1bc0*/  LOP3.LUT R21, R2, 0x38, RZ, 0xc0, !PT ;  /* 0x0000003802157812 */ /* 0x000fe400078ec0ff */
[----:B------:R-:W-:Y:S01]  /*1bd0*/  LOP3.LUT R2, R0, 0x1f, RZ, 0xc0, !PT ;  /* 0x0000001f00027812 */ /* 0x000fe200078ec0ff */
[----:B------:R-:W0:Y:S01]  /*1be0*/  SHFL.BFLY PT, R22, R39, 0x10, 0x1f ;  /* 0x0e001f0027167f89 */ /* 0x000e2200000e0000 */
[----:B------:R-:W-:-:S03]  /*1bf0*/  LOP3.LUT R21, R21, 0x1f, R0, 0xf8, !PT ;  /* 0x0000001f15157812 */ /* 0x000fc600078ef800 */
[----:B------:R-:W-:Y:S02]  /*1c00*/  IMAD R20, R2, UR11, RZ ;  /* 0x0000000b02147c24 */ /* 0x000fe4000f8e02ff */
[----:B------:R-:W-:-:S03]  /*1c10*/  IMAD.SHL.U32 R36, R21, 0x10, RZ ;  /* 0x0000001015247824 */ /* 0x000fc600078e00ff */
[C---:B------:R-:W-:Y:S01]  /*1c20*/  SHF.L.U32 R21, R20.reuse, 0x1, RZ ;  /* 0x0000000114157819 */ /* 0x040fe200000006ff */
[----:B------:R-:W-:Y:S01]  /*1c30*/  IMAD.HI R20, R20, 0x2, RZ ;  /* 0x0000000214147827 */ /* 0x000fe200078e02ff */
[----:B------:R-:W-:Y:S02]  /*1c40*/  LOP3.LUT R2, R36, 0x1b0, RZ, 0xc0, !PT ;  /* 0x000001b024027812 */ /* 0x000fe400078ec0ff */
[----:B-1----:R-:W-:Y:S01]  /*1c50*/  IADD3 R43, P4, P5, R21, UR6, R24 ;  /* 0x00000006152b7c10 */ /* 0x002fe2000fd9e018 */
[----:B------:R-:W-:Y:S01]  /*1c60*/  UIADD3 UR6, UPT, UPT, UR21, 0x18, URZ ;  /* 0x0000001815067890 */ /* 0x000fe2000fffe0ff */
[----:B------:R-:W-:Y:S01]  /*1c70*/  LOP3.LUT R26, R2, 0x40, R23, 0xf8, !PT ;  /* 0x00000040021a7812 */ /* 0x000fe200078ef817 */
[----:B---3--:R-:W-:Y:S01]  /*1c80*/  IMAD R23, R27, UR7, RZ ;  /* 0x000000071b177c24 */ /* 0x008fe2000f8e02ff */
[----:B------:R-:W-:Y:S02]  /*1c90*/  SGXT.U32 R2, R28, 0x3 ;  /* 0x000000031c02781a */ /* 0x000fe40000000000 */
[----:B------:R-:W-:-:S03]  /*1ca0*/  IADD3.X R25, PT, PT, R20, UR5, R25, P4, P5 ;  /* 0x0000000514197c10 */ /* 0x000fc6000a7ea419 */
[----:B------:R-:W-:Y:S01]  /*1cb0*/  IMAD R2, R2, R27, RZ ;  /* 0x0000001b02027224 */ /* 0x000fe200078e02ff */
[----:B0-----:R-:W-:Y:S01]  /*1cc0*/  FMNMX3 R39, R39, -INF , R22, !PT ;  /* 0xff80000027277876 */ /* 0x001fe20007800016 */
[C---:B------:R-:W-:Y:S02]  /*1cd0*/  IMAD R22, R27.reuse, UR6, RZ ;  /* 0x000000061b167c24 */ /* 0x040fe4000f8e02ff */
[----:B------:R-:W-:Y:S01]  /*1ce0*/  IMAD R20, R27, 0x8, R2 ;  /* 0x000000081b147824 */ /* 0x000fe200078e0202 */
[-C--:B------:R-:W-:Y:S01]  /*1cf0*/  LEA R54, P5, R2, R43.reuse, 0x1 ;  /* 0x0000002b02367211 */ /* 0x080fe200078a08ff */
[----:B------:R-:W-:Y:S01]  /*1d00*/  FADD R24, -R39, -INF ;  /* 0xff80000027187421 */ /* 0x000fe20000000100 */
[----:B------:R-:W-:Y:S02]  /*1d10*/  LEA R48, P4, R22, R43, 0x1 ;  /* 0x0000002b16307211 */ /* 0x000fe400078808ff */
[----:B------:R-:W-:Y:S01]  /*1d20*/  LEA R21, R27, R20, 0x3 ;  /* 0x000000141b157211 */ /* 0x000fe200078e18ff */
[----:B------:R-:W-:Y:S01]  /*1d30*/  FMUL R24, R24, 1.4426950216293334961 ;  /* 0x3fb8aa3b18187820 */ /* 0x000fe20000400000 */
[----:B------:R-:W-:-:S02]  /*1d40*/  LEA.HI.X.SX32 R55, R2, R25, 0x1, P5 ;  /* 0x0000001902377211 */ /* 0x000fc400028f0eff */
[-C--:B------:R-:W-:Y:S01]  /*1d50*/  LEA R50, P5, R21, R43.reuse, 0x1 ;  /* 0x0000002b15327211 */ /* 0x080fe200078a08ff */
[----:B------:R-:W4:Y:S01]  /*1d60*/  MUFU.EX2 R69, R24 ;  /* 0x0000001800457308 */ /* 0x000f220000000800 */
[----:B------:R-:W-:Y:S01]  /*1d70*/  IMAD R2, R27, 0x10, R21 ;  /* 0x000000101b027824 */ /* 0x000fe200078e0215 */
[----:B------:R-:W-:Y:S02]  /*1d80*/  LEA R52, P6, R20, R43, 0x1 ;  /* 0x0000002b14347211 */ /* 0x000fe400078c08ff */
[----:B------:R-:W-:Y:S02]  /*1d90*/  LEA.HI.X.SX32 R51, R21, R25, 0x1, P5 ;  /* 0x0000001915337211 */ /* 0x000fe400028f0eff */
[----:B------:R-:W-:Y:S02]  /*1da0*/  LEA R46, P5, R2, R43, 0x1 ;  /* 0x0000002b022e7211 */ /* 0x000fe400078a08ff */
[----:B------:R-:W-:Y:S02]  /*1db0*/  LEA.HI.X.SX32 R53, R20, R25, 0x1, P6 ;  /* 0x0000001914357211 */ /* 0x000fe400030f0eff */
[----:B------:R-:W-:-:S02]  /*1dc0*/  LEA R20, R27, R2, 0x3 ;  /* 0x000000021b147211 */ /* 0x000fc400078e18ff */
[-C--:B------:R-:W-:Y:S02]  /*1dd0*/  LEA.HI.X.SX32 R47, R2, R25.reuse, 0x1, P5 ;  /* 0x00000019022f7211 */ /* 0x080fe400028f0eff */
[----:B------:R-:W-:Y:S01]  /*1de0*/  IADD3 R2, PT, PT, R26, UR12, RZ ;  /* 0x0000000c1a027c10 */ /* 0x000fe2000fffe0ff */
[----:B------:R-:W-:Y:S01]  /*1df0*/  IMAD R21, R27, 0x8, R20 ;  /* 0x000000081b157824 */ /* 0x000fe200078e0214 */
[----:B------:R-:W-:Y:S02]  /*1e00*/  LEA.HI.X.SX32 R49, R22, R25, 0x1, P4 ;  /* 0x0000001916317211 */ /* 0x000fe400020f0eff */
[-C--:B------:R-:W-:Y:S01]  /*1e10*/  LEA R40, P6, R23, R43.reuse, 0x1 ;  /* 0x0000002b17287211 */ /* 0x080fe200078c08ff */
[----:B----4-:R0:W-:Y:S01]  /*1e20*/  STSM.16.M88 [R2+0x4000], R69 ;  /* 0x0040004502007844 */ /* 0x0101e20000000000 */
[-C--:B------:R-:W-:Y:S02]  /*1e30*/  LEA R44, P4, R20, R43.reuse, 0x1 ;  /* 0x0000002b142c7211 */ /* 0x080fe400078808ff */
[----:B------:R-:W-:Y:S01]  /*1e40*/  LEA R42, P5, R21, R43, 0x1 ;  /* 0x0000002b152a7211 */ /* 0x000fe200078a08ff */
[----:B------:R-:W-:Y:S01]  /*1e50*/  BAR.SYNC.DEFER_BLOCKING 0x0 ;  /* 0x0000000000007b1d */ /* 0x000fe20000010000 */
[----:B------:R-:W-:-:S02]  /*1e60*/  LEA.HI.X.SX32 R41, R23, R25, 0x1, P6 ;  /* 0x0000001917297211 */ /* 0x000fc400030f0eff */
[-C--:B------:R-:W-:Y:S02]  /*1e70*/  LEA.HI.X.SX32 R45, R20, R25.reuse, 0x1, P4 ;  /* 0x00000019142d7211 */ /* 0x080fe400020f0eff */
[----:B------:R-:W-:Y:S02]  /*1e80*/  LEA.HI.X.SX32 R43, R21, R25, 0x1, P5 ;  /* 0x00000019152b7211 */ /* 0x000fe400028f0eff */
[----:B------:R-:W-:Y:S02]  /*1e90*/  PRMT R21, RZ, 0x7610, R21 ;  /* 0x00007610ff157816 */ /* 0x000fe40000000015 */
[----:B------:R-:W-:Y:S02]  /*1ea0*/  PRMT R23, RZ, 0x7610, R23 ;  /* 0x00007610ff177816 */ /* 0x000fe40000000017 */
[----:B------:R-:W-:Y:S01]  /*1eb0*/  PRMT R25, RZ, 0x7610, R25 ;  /* 0x00007610ff197816 */ /* 0x000fe20000000019 */
[----:B------:R-:W2:Y:S04]  /*1ec0*/  @P2 LDG.E.U16 R71, desc[UR30][R46.64] ;  /* 0x0000001e2e472981 */ /* 0x000ea8000c1e1500 */
[----:B------:R-:W3:Y:S04]  /*1ed0*/  @P2 LDG.E.U16 R29, desc[UR30][R54.64] ;  /* 0x0000001e361d2981 */ /* 0x000ee8000c1e1500 */
[----:B------:R-:W4:Y:S04]  /*1ee0*/  @P2 LDG.E.U16 R31, desc[UR30][R52.64] ;  /* 0x0000001e341f2981 */ /* 0x000f28000c1e1500 */
[----:B------:R-:W5:Y:S04]  /*1ef0*/  @P2 LDG.E.U16 R33, desc[UR30][R50.64] ;  /* 0x0000001e32212981 */ /* 0x000f68000c1e1500 */
[----:B------:R-:W5:Y:S04]  /*1f00*/  @P2 LDG.E.U16 R35, desc[UR30][R48.64] ;  /* 0x0000001e30232981 */ /* 0x000f68000c1e1500 */
[----:B------:R-:W5:Y:S04]  /*1f10*/  @P2 LDG.E.U16 R21, desc[UR30][R44.64] ;  /* 0x0000001e2c152981 */ /* 0x000f68000c1e1500 */
[----:B------:R-:W5:Y:S04]  /*1f20*/  @P2 LDG.E.U16 R23, desc[UR30][R42.64] ;  /* 0x0000001e2a172981 */ /* 0x000f68000c1e1500 */
[----:B------:R-:W5:Y:S01]  /*1f30*/  @P2 LDG.E.U16 R25, desc[UR30][R40.64] ;  /* 0x0000001e28192981 */ /* 0x000f62000c1e1500 */
[--C-:B------:R-:W-:Y:S01]  /*1f40*/  FFMA R4, R4, UR19, -R39.reuse ;  /* 0x0000001304047c23 */ /* 0x100fe20008000827 */
[--C-:B------:R-:W-:Y:S01]  /*1f50*/  FFMA R5, R5, UR19, -R39.reuse ;  /* 0x0000001305057c23 */ /* 0x100fe20008000827 */
[----:B------:R-:W-:-:S02]  /*1f60*/  FFMA R6, R6, UR19, -R39 ;  /* 0x0000001306067c23 */ /* 0x000fc40008000827 */
[----:B------:R-:W-:Y:S01]  /*1f70*/  FMUL R4, R4, 1.4426950216293334961 ;  /* 0x3fb8aa3b04047820 */ /* 0x000fe20000400000 */
[----:B------:R-:W-:Y:S01]  /*1f80*/  FMUL R5, R5, 1.4426950216293334961 ;  /* 0x3fb8aa3b05057820 */ /* 0x000fe20000400000 */
[----:B------:R-:W-:Y:S01]  /*1f90*/  FMUL R6, R6, 1.4426950216293334961 ;  /* 0x3fb8aa3b06067820 */ /* 0x000fe20000400000 */
[--C-:B------:R-:W-:Y:S01]  /*1fa0*/  FFMA R7, R7, UR19, -R39.reuse ;  /* 0x0000001307077c23 */ /* 0x100fe20008000827 */
[----:B------:R-:W-:Y:S02]  /*1fb0*/  FFMA R8, R8, UR19, -R39 ;  /* 0x0000001308087c23 */ /* 0x000fe40008000827 */
[----:B------:R-:W-:Y:S01]  /*1fc0*/  MUFU.EX2 R4, R4 ;  /* 0x0000000400047308 */ /* 0x000fe20000000800 */
[----:B------:R-:W-:Y:S01]  /*1fd0*/  FMUL R7, R7, 1.4426950216293334961 ;  /* 0x3fb8aa3b07077820 */ /* 0x000fe20000400000 */
[----:B------:R-:W-:-:S06]  /*1fe0*/  FMUL R8, R8, 1.4426950216293334961 ;  /* 0x3fb8aa3b08087820 */ /* 0x000fcc0000400000 */
[----:B------:R-:W1:Y:S01]  /*1ff0*/  MUFU.EX2 R5, R5 ;  /* 0x0000000500057308 */ /* 0x000e620000000800 */
[--C-:B------:R-:W-:Y:S01]  /*2000*/  FFMA R9, R9, UR19, -R39.reuse ;  /* 0x0000001309097c23 */ /* 0x100fe20008000827 */
[----:B------:R-:W-:-:S06]  /*2010*/  FFMA R10, R10, UR19, -R39 ;  /* 0x000000130a0a7c23 */ /* 0x000fcc0008000827 */
[----:B------:R-:W0:Y:S01]  /*2020*/  MUFU.EX2 R6, R6 ;  /* 0x0000000600067308 */ /* 0x000e220000000800 */
[----:B------:R-:W-:Y:S01]  /*2030*/  FMUL R9, R9, 1.4426950216293334961 ;  /* 0x3fb8aa3b09097820 */ /* 0x000fe20000400000 */
[----:B------:R-:W-:-:S06]  /*2040*/  FMUL R10, R10, 1.4426950216293334961 ;  /* 0x3fb8aa3b0a0a7820 */ /* 0x000fcc0000400000 */
[----:B------:R-:W0:Y:S01]  /*2050*/  MUFU.EX2 R7, R7 ;  /* 0x0000000700077308 */ /* 0x000e220000000800 */
[----:B------:R-:W-:Y:S01]  /*2060*/  FFMA R11, R11, UR19, -R39 ;  /* 0x000000130b0b7c23 */ /* 0x000fe20008000827 */
[----:B-1----:R-:W-:-:S06]  /*2070*/  FADD R27, R4, R5 ;  /* 0x00000005041b7221 */ /* 0x002fcc0000000000 */
[----:B------:R-:W1:Y:S01]  /*2080*/  MUFU.EX2 R8, R8 ;  /* 0x0000000800087308 */ /* 0x000e620000000800 */
[----:B------:R-:W-:Y:S01]  /*2090*/  FMUL R11, R11, 1.4426950216293334961 ;  /* 0x3fb8aa3b0b0b7820 */ /* 0x000fe20000400000 */
[----:B------:R-:W-:Y:S01]  /*20a0*/  FFMA R12, R12, UR19, -R39 ;  /* 0x000000130c0c7c23 */ /* 0x000fe20008000827 */
[----:B0-----:R-:W-:-:S05]  /*20b0*/  FADD R20, R6, R27 ;  /* 0x0000001b06147221 */ /* 0x001fca0000000000 */
[----:B------:R-:W0:Y:S01]  /*20c0*/  MUFU.EX2 R9, R9 ;  /* 0x0000000900097308 */ /* 0x000e220000000800 */
[----:B------:R-:W-:Y:S01]  /*20d0*/  FMUL R12, R12, 1.4426950216293334961 ;  /* 0x3fb8aa3b0c0c7820 */ /* 0x000fe20000400000 */
[----:B------:R-:W-:Y:S01]  /*20e0*/  FFMA R13, R13, UR19, -R39 ;  /* 0x000000130d0d7c23 */ /* 0x000fe20008000827 */
[----:B------:R-:W-:-:S05]  /*20f0*/  FADD R27, R7, R20 ;  /* 0x00000014071b7221 */ /* 0x000fca0000000000 */
[----:B------:R-:W0:Y:S01]  /*2100*/  MUFU.EX2 R10, R10 ;  /* 0x0000000a000a7308 */ /* 0x000e220000000800 */
[----:B------:R-:W-:Y:S01]  /*2110*/  FMUL R13, R13, 1.4426950216293334961 ;  /* 0x3fb8aa3b0d0d7820 */ /* 0x000fe20000400000 */
[----:B------:R-:W-:Y:S01]  /*2120*/  FFMA R14, R14, UR19, -R39 ;  /* 0x000000130e0e7c23 */ /* 0x000fe20008000827 */
[----:B-1----:R-:W-:-:S05]  /*2130*/  FADD R20, R8, R27 ;  /* 0x0000001b08147221 */ /* 0x002fca0000000000 */
        /* <DEDUP_REMOVED lines=17> */
[----:B------:R-:W-:Y:S01]  /*2250*/  FFMA R19, R19, UR19, -R39 ;  /* 0x0000001313137c23 */ /* 0x000fe20008000827 */
[----:B------:R-:W-:Y:S01]  /*2260*/  FMUL R18, R18, 1.4426950216293334961 ;  /* 0x3fb8aa3b12127820 */ /* 0x000fe20000400000 */
[----:B------:R-:W-:-:S05]  /*2270*/  LOP3.LUT R36, R36, 0x1f0, RZ, 0xc0, !PT ;  /* 0x000001f024247812 */ /* 0x000fca00078ec0ff */
[----:B------:R-:W0:Y:S01]  /*2280*/  MUFU.EX2 R16, R16 ;  /* 0x0000001000107308 */ /* 0x000e220000000800 */
[----:B------:R-:W-:Y:S01]  /*2290*/  FADD R27, R13, R20 ;  /* 0x000000140d1b7221 */ /* 0x000fe20000000000 */
[----:B------:R-:W-:Y:S01]  /*22a0*/  FMUL R19, R19, 1.4426950216293334961 ;  /* 0x3fb8aa3b13137820 */ /* 0x000fe20000400000 */
[----:B------:R0:W2:Y:S05]  /*22b0*/  LDSM.16.M88 R60, [R36+UR12+0x4000] ;  /* 0x0040000c243c783b */ /* 0x0000aa0008000000 */
[----:B------:R-:W0:Y:S01]  /*22c0*/  MUFU.EX2 R17, R17 ;  /* 0x0000001100117308 */ /* 0x000e220000000800 */
[----:B------:R-:W-:Y:S01]  /*22d0*/  BAR.SYNC.DEFER_BLOCKING 0x0 ;  /* 0x0000000000007b1d */ /* 0x000fe20000010000 */
[----:B-1----:R-:W-:-:S06]  /*22e0*/  FADD R20, R14, R27 ;  /* 0x0000001b0e147221 */ /* 0x002fcc0000000000 */
[----:B------:R-:W1:Y:S01]  /*22f0*/  MUFU.EX2 R18, R18 ;  /* 0x0000001200127308 */ /* 0x000e620000000800 */
[----:B0-----:R-:W-:-:S07]  /*2300*/  FADD R27, R15, R20 ;  /* 0x000000140f1b7221 */ /* 0x001fce0000000000 */
[----:B------:R-:W0:Y:S01]  /*2310*/  MUFU.EX2 R19, R19 ;  /* 0x0000001300137308 */ /* 0x000e220000000800 */
[----:B------:R-:W-:Y:S01]  /*2320*/  FADD R20, R16, R27 ;  /* 0x0000001b10147221 */ /* 0x000fe20000000000 */
[----:B------:R-:W-:-:S03]  /*2330*/  F2FP.F16.F32.PACK_AB R4, R5, R4 ;  /* 0x000000040504723e */ /* 0x000fc600000000ff */
[----:B------:R-:W-:Y:S01]  /*2340*/  FADD R27, R17, R20 ;  /* 0x00000014111b7221 */ /* 0x000fe20000000000 */
[----:B------:R-:W-:Y:S02]  /*2350*/  F2FP.F16.F32.PACK_AB R5, R7, R6 ;  /* 0x000000060705723e */ /* 0x000fe400000000ff */
[----:B------:R-:W-:Y:S01]  /*2360*/  F2FP.F16.F32.PACK_AB R7, R11, R10 ;  /* 0x0000000a0b07723e */ /* 0x000fe200000000ff */
[----:B-1----:R-:W-:Y:S01]  /*2370*/  FADD R10, R18, R27 ;  /* 0x0000001b120a7221 */ /* 0x002fe20000000000 */
[----:B------:R-:W-:-:S04]  /*2380*/  UIADD3 UR23, UPT, UPT, UR13, 0x60, URZ ;  /* 0x000000600d177890 */ /* 0x000fc8000fffe0ff */
[----:B------:R-:W-:Y:S01]  /*2390*/  UIADD3 UR18, UPT, UPT, UR18, UR23, URZ ;  /* 0x0000001712127290 */ /* 0x000fe2000fffe0ff */
[----:B0-----:R-:W-:Y:S01]  /*23a0*/  FADD R68, R19, R10 ;  /* 0x0000000a13447221 */ /* 0x001fe20000000000 */
[----:B------:R-:W-:Y:S02]  /*23b0*/  UIADD3 UR22, UPT, UPT, UR22, -0x20, URZ ;  /* 0xffffffe016167890 */ /* 0x000fe4000fffe0ff */
[----:B------:R-:W-:Y:S01]  /*23c0*/  ULEA UR26, UR26, UR18, 0x12 ;  /* 0x000000121a1a7291 */ /* 0x000fe2000f8e90ff */
[----:B------:R-:W-:Y:S02]  /*23d0*/  F2FP.F16.F32.PACK_AB R6, R9, R8 ;  /* 0x000000080906723e */ /* 0x000fe400000000ff */
[----:B------:R-:W-:Y:S02]  /*23e0*/  F2FP.F16.F32.PACK_AB R8, R13, R12 ;  /* 0x0000000c0d08723e */ /* 0x000fe400000000ff */
[----:B------:R-:W-:Y:S02]  /*23f0*/  F2FP.F16.F32.PACK_AB R9, R15, R14 ;  /* 0x0000000e0f09723e */ /* 0x000fe400000000ff */
[----:B------:R-:W-:-:S02]  /*2400*/  F2FP.F16.F32.PACK_AB R10, R17, R16 ;  /* 0x00000010110a723e */ /* 0x000fc400000000ff */
[----:B------:R-:W-:Y:S01]  /*2410*/  F2FP.F16.F32.PACK_AB R11, R19, R18 ;  /* 0x00000012130b723e */ /* 0x000fe200000000ff */
[----:B--2---:R0:W-:Y:S04]  /*2420*/  STS.U16 [R38+UR12+0x4800], R71 ;  /* 0x0048004726007988 */ /* 0x0041e8000800040c */
[----:B---3--:R0:W-:Y:S04]  /*2430*/  STS.U16 [R38+UR12+0x4000], R29 ;  /* 0x0040001d26007988 */ /* 0x0081e8000800040c */
[----:B----4-:R0:W-:Y:S04]  /*2440*/  STS.U16 [R38+UR12+0x4200], R31 ;  /* 0x0042001f26007988 */ /* 0x0101e8000800040c */
[----:B-----5:R0:W-:Y:S04]  /*2450*/  STS.U16 [R38+UR12+0x4400], R33 ;  /* 0x0044002126007988 */ /* 0x0201e8000800040c */
[----:B------:R0:W-:Y:S04]  /*2460*/  STS.U16 [R38+UR12+0x4600], R35 ;  /* 0x0046002326007988 */ /* 0x0001e8000800040c */
[----:B------:R0:W-:Y:S04]  /*2470*/  STS.U16 [R38+UR12+0x4a00], R21 ;  /* 0x004a001526007988 */ /* 0x0001e8000800040c */
[----:B------:R0:W-:Y:S04]  /*2480*/  STS.U16 [R38+UR12+0x4c00], R23 ;  /* 0x004c001726007988 */ /* 0x0001e8000800040c */
[----:B------:R0:W-:Y:S04]  /*2490*/  STS.U16 [R38+UR12+0x4e00], R25 ;  /* 0x004e001926007988 */ /* 0x0001e8000800040c */
[----:B------:R0:W1:Y:S01]  /*24a0*/  SHFL.BFLY PT, R71, R68, 0x10, 0x1f ;  /* 0x0e001f0044477f89 */ /* 0x00006200000e0000 */
[----:B------:R-:W-:Y:S05]  /*24b0*/  @!P2 BRA `(.L_x_9) ;  /* 0x000000000008a947 */ /* 0x000fea0003800000 */
[----:B------:R2:W-:Y:S01]  /*24c0*/  STTM.16dp32bit_t0_t15.x8 tmem[UR26], R4 ;  /* 0x00000004000079ed */ /* 0x0005e2000898001a */
[----:B------:R2:W-:Y:S02]  /*24d0*/  STTM.16dp32bit_t16_t31.x8 tmem[UR26+0x8], R4 ;  /* 0x00000804000079ed */ /* 0x0005e400089a001a */
.L_x_9:
[----:B------:R-:W3:Y:S02]  /*24e0*/  FENCE.VIEW.ASYNC.T ;  /* 0x00000000000073c6 */ /* 0x000ee40000000200 */
[----:B---3--:R-:W-:Y:S06]  /*24f0*/  BAR.SYNC.DEFER_BLOCKING 0x0 ;  /* 0x0000000000007b1d */ /* 0x008fec0000010000 */
[----:B0-2---:R-:W0:Y:S01]  /*2500*/  LDTM.x32 R4, tmem[UR14] ;  /* 0x0000000e000479ee */ /* 0x005e2200082c0000 */
[----:B------:R-:W-:Y:S01]  /*2510*/  NOP ;  /* 0x0000000000007918 */ /* 0x000fe20000000000 */
[----:B------:R-:W-:Y:S05]  /*2520*/  @!P2 BRA `(.L_x_10) ;  /* 0x000000000084a947 */ /* 0x000fea0003800000 */
[C---:B0-----:R-:W-:Y:S01]  /*2530*/  FMUL R4, R60.reuse, R4 ;  /* 0x000000043c047220 */ /* 0x041fe20000400000 */
[C---:B------:R-:W-:Y:S01]  /*2540*/  FMUL R5, R60.reuse, R5 ;  /* 0x000000053c057220 */ /* 0x040fe20000400000 */
        /* <DEDUP_REMOVED lines=29> */
[----:B------:R-:W-:-:S04]  /*2720*/  FMUL R35, R60, R35 ;  /* 0x000000233c237220 */ /* 0x000fc80000400000 */
[----:B------:R2:W-:Y:S03]  /*2730*/  STTM.x32 tmem[UR14], R4 ;  /* 0x00000004000079ed */ /* 0x0005e600082c000e */
.L_x_10:
[----:B0-----:R-:W0:Y:S02]  /*2740*/  FENCE.VIEW.ASYNC.T ;  /* 0x00000000000073c6 */ /* 0x001e240000000200 */
[----:B0-----:R-:W-:Y:S01]  /*2750*/  BAR.SYNC.DEFER_BLOCKING 0x0 ;  /* 0x0000000000007b1d */ /* 0x001fe20000010000 */
[----:B-1----:R-:W-:Y:S01]  /*2760*/  FADD R68, R68, R71 ;  /* 0x0000004744447221 */ /* 0x002fe20000000000 */
[----:B------:R-:W-:-:S03]  /*2770*/  UISETP.GE.AND UP1, UPT, UR22, 0x1, UPT ;  /* 0x000000011600788c */ /* 0x000fc6000bf26270 */
[----:B------:R-:W-:Y:S01]  /*2780*/  FADD R68, R69, R68 ;  /* 0x0000004445447221 */ /* 0x000fe20000000000 */
[----:B------:R0:W-:Y:S06]  /*2790*/  MEMBAR.ALL.CTA ;  /* 0x0000000000007992 */ /* 0x0001ec0000008000 */
[----:B0-----:R-:W0:Y:S02]  /*27a0*/  FENCE.VIEW.ASYNC.S ;  /* 0x00000000000073c6 */ /* 0x001e240000000000 */
[----:B0-----:R-:W-:Y:S06]  /*27b0*/  BAR.SYNC.DEFER_BLOCKING 0x0 ;  /* 0x0000000000007b1d */ /* 0x001fec0000010000 */
[----:B------:R-:W-:Y:S05]  /*27c0*/  @!P3 BRA `(.L_x_11) ;  /* 0x000000000050b947 */ /* 0x000fea0003800000 */
[----:B------:R-:W-:Y:S01]  /*27d0*/  UIADD3 UR4, UPT, UPT, UR12, 0x4000, URZ ;  /* 0x000040000c047890 */ /* 0x000fe2000fffe0ff */
[----:B------:R-:W-:Y:S01]  /*27e0*/  UMOV UR18, 0xfffffffe ;  /* 0xfffffffe00127882 */ /* 0x000fe20000000000 */
[----:B------:R-:W-:Y:S02]  /*27f0*/  UMOV UR19, 0x7fffbfdf ;  /* 0x7fffbfdf00137882 */ /* 0x000fe40000000000 */
[----:B------:R-:W-:Y:S01]  /*2800*/  USHF.R.U32.HI UR4, URZ, 0x4, UR4 ;  /* 0x00000004ff047899 */ /* 0x000fe20008011604 */
[----:B------:R-:W-:Y:S01]  /*2810*/  UMOV UR7, URZ ;  /* 0x000000ff00077c82 */ /* 0x000fe20008000000 */
[----:B------:R-:W-:Y:S02]  /*2820*/  UIADD3 UR10, UPT, UPT, UR13, 0x68, URZ ;  /* 0x000000680d0a7890 */ /* 0x000fe4000fffe0ff */
[----:B------:R-:W-:Y:S01]  /*2830*/  USGXT.U32 UR6, UR4, 0xe ;  /* 0x0000000e0406789a */ /* 0x000fe20008000000 */
[----:B------:R-:W-:Y:S01]  /*2840*/  UMOV UR24, 0x0 ;  /* 0x0000000000187882 */ /* 0x000fe20000000000 */
[----:B------:R-:W-:-:S02]  /*2850*/  UMOV UR25, 0x8100010 ;  /* 0x0810001000197882 */ /* 0x000fc40000000000 */
[----:B------:R-:W-:Y:S01]  /*2860*/  UIADD3.64 UR18, UPT, UPT, UR6, -UR18, URZ ;  /* 0x8000001206127297 */ /* 0x000fe2000fffe0ff */
[----:B------:R-:W-:Y:S01]  /*2870*/  UMOV UR4, UR17 ;  /* 0x0000001100047c82 */ /* 0x000fe20008000000 */
[----:B------:R-:W-:Y:S01]  /*2880*/  UMOV UR5, URZ ;  /* 0x000000ff00057c82 */ /* 0x000fe20008000000 */
[----:B------:R-:W-:Y:S01]  /*2890*/  UMOV UR7, 0x80004020 ;  /* 0x8000402000077882 */ /* 0x000fe20000000000 */
[----:B------:R-:W-:Y:S01]  /*28a0*/  UMOV UR28, 0x0 ;  /* 0x00000000001c7882 */ /* 0x000fe20000000000 */
[----:B------:R-:W-:Y:S01]  /*28b0*/  UMOV UR29, 0x8100010 ;  /* 0x08100010001d7882 */ /* 0x000fe20000000000 */
[----:B------:R-:W-:Y:S01]  /*28c0*/  UMOV UR4, UR4 ;  /* 0x0000000400047c82 */ /* 0x000fe20008000000 */
[----:B------:R0:W-:Y:S02]  /*28d0*/  UTCHMMA tmem[UR23], gdesc[UR6], tmem[UR13], tmem[UR24], idesc[UR25], UPT ;  /* 0x00ff1806170079ea */ /* 0x0001e4000b80000d */
[----:B------:R0:W-:Y:S01]  /*28e0*/  UTCHMMA tmem[UR10], gdesc[UR18], tmem[UR13], tmem[UR28], idesc[UR29], UPT ;  /* 0x00ff1c120a0079ea */ /* 0x0001e2000b80000d */
[----:B------:R0:W-:Y:S01]  /*28f0*/  UTCBAR [UR4], URZ ;  /* 0x000000ff040073e9 */ /* 0x0001e200080000ff */
[----:B------:R-:W-:Y:S01]  /*2900*/  NOP ;  /* 0x0000000000007918 */ /* 0x000fe20000000000 */
.L_x_11:
[----:B------:R-:W-:Y:S01]  /*2910*/  FSEL R39, R39, -INF , P2 ;  /* 0xff80000027277808 */ /* 0x000fe20001000000 */
[----:B0-----:R-:W-:Y:S01]  /*2920*/  UMOV UR6, URZ ;  /* 0x000000ff00067c82 */ /* 0x001fe20008000000 */
[----:B------:R-:W-:Y:S01]  /*2930*/  FSEL R60, R68, 1, P2 ;  /* 0x3f800000443c7808 */ /* 0x000fe20001000000 */
[----:B------:R-:W-:Y:S06]  /*2940*/  BRA.U !UP1, `(.L_x_12) ;  /* 0x0000001109c07547 */ /* 0x000fec000b800000 */
[----:B------:R-:W-:Y:S01]  /*2950*/  USHF.R.U32.HI UR20, URZ, 0x4, UR12 ;  /* 0x00000004ff147899 */ /* 0x000fe2000801160c */
[----:B------:R-:W-:Y:S01]  /*2960*/  IMAD.SHL.U32 R61, R61, 0x20, RZ ;  /* 0x000000203d3d7824 */ /* 0x000fe200078e00ff */
[----:B------:R-:W-:Y:S01]  /*2970*/  USHF.R.U32.HI UR38, URZ, 0x4, UR8 ;  /* 0x00000004ff267899 */ /* 0x000fe20008011608 */
[----:B--2---:R-:W-:Y:S01]  /*2980*/  MOV R22, R39 ;  /* 0x0000002700167202 */ /* 0x004fe20000000f00 */
[----:B------:R-:W-:Y:S01]  /*2990*/  USGXT.U32 UR20, UR20, 0xe ;  /* 0x0000000e1414789a */ /* 0x000fe20008000000 */
[----:B------:R-:W-:Y:S01]  /*29a0*/  IMAD.MOV.U32 R20, RZ, RZ, RZ ;  /* 0x000000ffff147224 */ /* 0x000fe200078e00ff */
[----:B------:R-:W-:Y:S01]  /*29b0*/  UIADD3 UR4, UPT, UPT, UR12, 0x6000, URZ ;  /* 0x000060000c047890 */ /* 0x000fe2000fffe0ff */
[----:B------:R-:W-:Y:S01]  /*29c0*/  MOV R69, R61 ;  /* 0x0000003d00457202 */ /* 0x000fe20000000f00 */
[----:B------:R-:W-:Y:S02]  /*29d0*/  USGXT.U32 UR38, UR38, 0xe ;  /* 0x0000000e2626789a */ /* 0x000fe40008000000 */
[----:B------:R-:W-:-:S02]  /*29e0*/  ULOP3.LUT UR48, UR20, 0x2000000, URZ, 0xfc, !UPT ;  /* 0x0200000014307892 */ /* 0x000fc4000f8efcff */
[----:B------:R-:W-:Y:S02]  /*29f0*/  USHF.L.U32 UR27, UR11, 0x5, URZ ;  /* 0x000000050b1b7899 */ /* 0x000fe400080006ff */
[----:B------:R-:W-:Y:S02]  /*2a00*/  UIADD3 UR20, UP3, UPT, UR20, 0x2000080, URZ ;  /* 0x0200008014147890 */ /* 0x000fe4000ff7e0ff */
[----:B------:R-:W-:Y:S02]  /*2a10*/  USHF.R.U32.HI UR4, URZ, 0x4, UR4 ;  /* 0x00000004ff047899 */ /* 0x000fe40008011604 */
[----:B------:R-:W-:Y:S01]  /*2a20*/  UIADD3 UR18, UP2, UPT, UR38, 0x2, URZ ;  /* 0x0000000226127890 */ /* 0x000fe2000ff5e0ff */
[----:B------:R-:W-:Y:S01]  /*2a30*/  IMAD.U32 R71, RZ, RZ, UR27 ;  /* 0x0000001bff477e24 */ /* 0x000fe2000f8e00ff */
[----:B------:R-:W-:Y:S01]  /*2a40*/  UMOV UR6, URZ ;  /* 0x000000ff00067c82 */ /* 0x000fe20008000000 */
[----:B------:R-:W-:Y:S01]  /*2a50*/  UMOV UR5, URZ ;  /* 0x000000ff00057c82 */ /* 0x000fe20008000000 */
[----:B------:R-:W-:-:S02]  /*2a60*/  UISETP.NE.U32.AND UP1, UPT, UR21, URZ, UPT ;  /* 0x000000ff1500728c */ /* 0x000fc4000bf25070 */
[----:B------:R-:W-:Y:S02]  /*2a70*/  UIADD3.X UR21, UPT, UPT, UR6, 0x40004040, URZ, UP3, !UPT ;  /* 0x4000404006157890 */ /* 0x000fe40009ffe4ff */
[----:B------:R-:W-:Y:S02]  /*2a80*/  USGXT.U32 UR4, UR4, 0xe ;  /* 0x0000000e0404789a */ /* 0x000fe40008000000 */
[----:B------:R-:W-:Y:S02]  /*2a90*/  UIADD3 UR42, UP3, UPT, UR20, 0x80, URZ ;  /* 0x00000080142a7890 */ /* 0x000fe4000ff7e0ff */
[----:B------:R-:W-:Y:S02]  /*2aa0*/  UIADD3 UR40, UP4, UPT, UR20, 0x100, URZ ;  /* 0x0000010014287890 */ /* 0x000fe4000ff9e0ff */
[----:B------:R-:W-:Y:S01]  /*2ab0*/  UIADD3.X UR19, UPT, UPT, UR5, 0x40004040, URZ, UP2, !UPT ;  /* 0x4000404005137890 */ /* 0x000fe200097fe4ff */
[----:B------:R-:W-:Y:S01]  /*2ac0*/  UMOV UR24, 0xfffffffe ;  /* 0xfffffffe00187882 */ /* 0x000fe20000000000 */
[----:B------:R-:W-:Y:S01]  /*2ad0*/  UMOV UR25, 0x7fffbfdf ;  /* 0x7fffbfdf00197882 */ /* 0x000fe20000000000 */
[----:B------:R-:W0:Y:S01]  /*2ae0*/  LDCU UR49, c[0x0][0x3a8] ;  /* 0x00007500ff3177ac */ /* 0x000e220008000800 */
[----:B------:R-:W-:-:S02]  /*2af0*/  UIADD3.X UR43, UPT, UPT, UR21, URZ, URZ, UP3, !UPT ;  /* 0x000000ff152b7290 */ /* 0x000fc40009ffe4ff */
[----:B------:R-:W-:Y:S02]  /*2b00*/  UIADD3.X UR41, UPT, UPT, UR21, URZ, URZ, UP4, !UPT ;  /* 0x000000ff15297290 */ /* 0x000fe4000a7fe4ff */
[----:B------:R-:W-:Y:S02]  /*2b10*/  UIADD3.64 UR24, UPT, UPT, UR4, -UR24, URZ ;  /* 0x8000001804187297 */ /* 0x000fe4000fffe0ff */
[----:B------:R-:W-:Y:S02]  /*2b20*/  UIADD3.64 UR44, UPT, UPT, UR18, 0x2, URZ ;  /* 0x00000002122c7897 */ /* 0x000fe4000fffe0ff */
[----:B------:R-:W-:Y:S01]  /*2b30*/  UIADD3.64 UR46, UPT, UPT, UR18, 0x4, URZ ;  /* 0x00000004122e7897 */ /* 0x000fe2000fffe0ff */
[----:B------:R-:W-:Y:S01]  /*2b40*/  UMOV UR39, 0x1 ;  /* 0x0000000100277882 */ /* 0x000fe20000000000 */
[----:B------:R-:W-:Y:S01]  /*2b50*/  UMOV UR7, URZ ;  /* 0x000000ff00077c82 */ /* 0x000fe20008000000 */
[----:B------:R-:W-:-:S09]  /*2b60*/  UMOV UR8, URZ ;  /* 0x000000ff00087c82 */ /* 0x000fd20008000000 */
.L_x_17:
[----:B------:R-:W-:-:S04]  /*2b70*/  IMAD.WIDE R4, R69, 0x2, R76 ;  /* 0x0000000245047825 */ /* 0x000fc800078e024c */
[C---:B------:R-:W-:Y:S02]  /*2b80*/  IMAD.WIDE R8, R69.reuse, 0x2, R72 ;  /* 0x0000000245087825 */ /* 0x040fe400078e0248 */
[----:B------:R-:W2:Y:S02]  /*2b90*/  LDG.E.U16 R5, desc[UR30][R4.64] ;  /* 0x0000001e04057981 */ /* 0x000ea4000c1e1500 */
[C---:B------:R-:W-:Y:S02]  /*2ba0*/  IMAD.WIDE R12, R69.reuse, 0x2, R64 ;  /* 0x00000002450c7825 */ /* 0x040fe400078e0240 */
[----:B------:R-:W3:Y:S02]  /*2bb0*/  LDG.E.U16 R9, desc[UR30][R8.64] ;  /* 0x0000001e08097981 */ /* 0x000ee4000c1e1500 */
[C---:B------:R-:W-:Y:S02]  /*2bc0*/  IMAD.WIDE R16, R69.reuse, 0x2, R58 ;  /* 0x0000000245107825 */ /* 0x040fe400078e023a */
[----:B------:R-:W4:Y:S02]  /*2bd0*/  LDG.E.U16 R13, desc[UR30][R12.64] ;  /* 0x0000001e0c0d7981 */ /* 0x000f24000c1e1500 */
[----:B------:R-:W-:-:S02]  /*2be0*/  IMAD.WIDE R6, R69, 0x2, R74 ;  /* 0x0000000245067825 */ /* 0x000fc400078e024a */
[----:B------:R-:W5:Y:S02]  /*2bf0*/  LDG.E.U16 R17, desc[UR30][R16.64] ;  /* 0x0000001e10117981 */ /* 0x000f64000c1e1500 */
[C---:B------:R-:W-:Y:S02]  /*2c00*/  IMAD.WIDE R10, R69.reuse, 0x2, R66 ;  /* 0x00000002450a7825 */ /* 0x040fe400078e0242 */
[----:B------:R-:W5:Y:S02]  /*2c10*/  LDG.E.U16 R6, desc[UR30][R6.64] ;  /* 0x0000001e06067981 */ /* 0x000f64000c1e1500 */
[C---:B------:R-:W-:Y:S02]  /*2c20*/  IMAD.WIDE R14, R69.reuse, 0x2, R62 ;  /* 0x00000002450e7825 */ /* 0x040fe400078e023e */
[----:B------:R-:W5:Y:S02]  /*2c30*/  LDG.E.U16 R10, desc[UR30][R10.64] ;  /* 0x0000001e0a0a7981 */ /* 0x000f64000c1e1500 */
[----:B------:R-:W-:-:S02]  /*2c40*/  IMAD.WIDE R18, R69, 0x2, R56 ;  /* 0x0000000245127825 */ /* 0x000fc400078e0238 */
[----:B------:R-:W5:Y:S04]  /*2c50*/  LDG.E.U16 R14, desc[UR30][R14.64] ;  /* 0x0000001e0e0e7981 */ /* 0x000f68000c1e1500 */
[----:B------:R-:W5:Y:S01]  /*2c60*/  LDG.E.U16 R18, desc[UR30][R18.64] ;  /* 0x0000001e12127981 */ /* 0x000f62000c1e1500 */
[----:B------:R-:W-:Y:S02]  /*2c70*/  UMOV UR10, 0x1 ;  /* 0x00000001000a7882 */ /* 0x000fe40000000000 */
[----:B------:R-:W-:-:S04]  /*2c80*/  @!UP0 UIADD3 UR10, UPT, UPT, -UR10, 0x100000, URZ ;  /* 0x001000000a0a8890 */ /* 0x000fc8000fffe1ff */
[----:B------:R-:W-:Y:S02]  /*2c90*/  @!UP0 USHF.L.U32 UR11, UR10, 0xb, URZ ;  /* 0x0000000b0a0b8899 */ /* 0x000fe400080006ff */
[----:B------:R-:W-:Y:S01]  /*2ca0*/  @!UP0 USHF.L.U32 UR10, UR10, 0x1, URZ ;  /* 0x000000010a0a8899 */ /* 0x000fe200080006ff */
[----:B------:R-:W-:Y:S01]  /*2cb0*/  VOTEU.ALL UP2, P1 ;  /* 0x0000000000ff7886 */ /* 0x000fe20000840000 */
[----:B--2---:R1:W-:Y:S04]  /*2cc0*/  STS.U16 [R38+UR12+0x5000], R5 ;  /* 0x0050000526007988 */ /* 0x0043e8000800040c */
[----:B---3--:R1:W-:Y:S04]  /*2cd0*/  STS.U16 [R38+UR12+0x5400], R9 ;  /* 0x0054000926007988 */ /* 0x0083e8000800040c */
[----:B----4-:R1:W-:Y:S04]  /*2ce0*/  STS.U16 [R38+UR12+0x5800], R13 ;  /* 0x0058000d26007988 */ /* 0x0103e8000800040c */
[----:B-----5:R1:W-:Y:S04]  /*2cf0*/  STS.U16 [R38+UR12+0x5c00], R17 ;  /* 0x005c001126007988 */ /* 0x0203e8000800040c */
[----:B------:R1:W-:Y:S04]  /*2d00*/  STS.U16 [R37+UR12+0x5200], R6 ;  /* 0x0052000625007988 */ /* 0x0003e8000800040c */
[----:B------:R1:W-:Y:S04]  /*2d10*/  STS.U16 [R37+UR12+0x5600], R10 ;  /* 0x0056000a25007988 */ /* 0x0003e8000800040c */
[----:B------:R1:W-:Y:S04]  /*2d20*/  STS.U16 [R37+UR12+0x5a00], R14 ;  /* 0x005a000e25007988 */ /* 0x0003e8000800040c */
[----:B------:R1:W-:Y:S01]  /*2d30*/  STS.U16 [R37+UR12+0x5e00], R18 ;  /* 0x005e001225007988 */ /* 0x0003e2000800040c */
[----:B------:R2:W-:Y:S06]  /*2d40*/  MEMBAR.ALL.CTA ;  /* 0x0000000000007992 */ /* 0x0005ec0000008000 */
[----:B--2---:R-:W-:Y:S04]  /*2d50*/  FENCE.VIEW.ASYNC.S ;  /* 0x00000000000073c6 */ /* 0x004fe80000000000 */
[----:B------:R-:W2:Y:S02]  /*2d60*/  FENCE.VIEW.ASYNC.S ;  /* 0x00000000000073c6 */ /* 0x000ea40000000000 */
[----:B--2---:R1:W2:Y:S02]  /*2d70*/  @!UP2 SYNCS.EXCH.64 URZ, [UR12+0x7010], UR10 ;  /* 0x0070100a0cffa5b2 */ /* 0x0042a40008000100 */
[----:B--2---:R-:W-:Y:S06]  /*2d80*/  BAR.SYNC.DEFER_BLOCKING 0x0 ;  /* 0x0000000000007b1d */ /* 0x004fec0000010000 */
[----:B-1----:R-:W-:Y:S05]  /*2d90*/  BRA.U UP1, `(.L_x_13) ;  /* 0x0000000101547547 */ /* 0x002fea000b800000 */
[----:B------:R-:W-:Y:S01]  /*2da0*/  UIADD3 UR10, UPT, UPT, UR12, 0x7010, URZ ;  /* 0x000070100c0a7890 */ /* 0x000fe2000fffe0ff */
[----:B------:R-:W-:Y:S01]  /*2db0*/  UMOV UR32, UR48 ;  /* 0x0000003000207c82 */ /* 0x000fe20008000000 */
[----:B------:R-:W-:Y:S01]  /*2dc0*/  UMOV UR33, 0x40004040 ;  /* 0x4000404000217882 */ /* 0x000fe20000000000 */
[----:B------:R-:W-:Y:S01]  /*2dd0*/  UMOV UR28, UR38 ;  /* 0x00000026001c7c82 */ /* 0x000fe20008000000 */
[----:B------:R-:W-:Y:S01]  /*2de0*/  UMOV UR29, 0x40004040 ;  /* 0x40004040001d7882 */ /* 0x000fe20000000000 */
[----:B------:R-:W-:Y:S01]  /*2df0*/  UMOV UR34, 0x0 ;  /* 0x0000000000227882 */ /* 0x000fe20000000000 */
[----:B------:R-:W-:Y:S01]  /*2e00*/  UMOV UR35, 0x8088010 ;  /* 0x0808801000237882 */ /* 0x000fe20000000000 */
[----:B------:R-:W-:Y:S01]  /*2e10*/  UMOV UR36, 0x0 ;  /* 0x0000000000247882 */ /* 0x000fe20000000000 */
[----:B------:R-:W-:Y:S01]  /*2e20*/  UMOV UR37, 0x8088010 ;  /* 0x0808801000257882 */ /* 0x000fe20000000000 */
[----:B------:R-:W-:Y:S01]  /*2e30*/  UMOV UR50, 0x0 ;  /* 0x0000000000327882 */ /* 0x000fe20000000000 */
[----:B------:R-:W-:Y:S01]  /*2e40*/  UMOV UR51, 0x8088010 ;  /* 0x0808801000337882 */ /* 0x000fe20000000000 */
[----:B------:R1:W-:Y:S01]  /*2e50*/  UTCHMMA gdesc[UR32], gdesc[UR28], tmem[UR15], tmem[UR34], idesc[UR35], !UPT ;  /* 0x00ff221c200075ea */ /* 0x0003e2000f80000f */
[----:B------:R-:W-:Y:S01]  /*2e60*/  UMOV UR11, URZ ;  /* 0x000000ff000b7c82 */ /* 0x000fe20008000000 */
        /* <DEDUP_REMOVED lines=8> */
.L_x_13:
[----:B------:R-:W2:Y:S02]  /*2ef0*/  SYNCS.PHASECHK.TRANS64.TRYWAIT P2, [UR12+0x7010], RZ ;  /* 0x007010ffff0075a7 */ /* 0x000ea4000804110c */
[----:B--2---:R-:W-:Y:S05]  /*2f00*/  @!P2 BRA `(.L_x_14) ;  /* 0x00000024008ca947 */ /* 0x004fea0003800000 */
.L_x_23:
[----:B------:R-:W-:Y:S06]  /*2f10*/  BAR.SYNC.DEFER_BLOCKING 0x0 ;  /* 0x0000000000007b1d */ /* 0x000fec0000010000 */
[----:B------:R-:W-:Y:S01]  /*2f20*/  LDTM.16dp32bit_t0_t15.x16 R4, tmem[UR16] ;  /* 0x00000010000479ee */ /* 0x000fe20008a00000 */
[----:B------:R-:W2:Y:S01]  /*2f30*/  LDTM.16dp32bit_t16_t31.x16 R4, tmem[UR16+0x10] ;  /* 0x00001010000479ee */ /* 0x000ea20008a20000 */
[----:B------:R-:W3:Y:S01]  /*2f40*/  @!P1 SYNCS.CCTL.IV [UR12+0x7010] ;  /* 0x00701000ff0099b1 */ /* 0x000ee2000800000c */
[----:B------:R-:W-:Y:S01]  /*2f50*/  NOP ;  /* 0x0000000000007918 */ /* 0x000fe20000000000 */
[----:B0-2---:R-:W-:Y:S01]  /*2f60*/  FMUL R21, R4, UR49 ;  /* 0x0000003104157c20 */ /* 0x005fe20008400000 */
[----:B------:R-:W-:Y:S01]  /*2f70*/  FMUL R24, R5, UR49 ;  /* 0x0000003105187c20 */ /* 0x000fe20008400000 */
[----:B------:R-:W-:Y:S01]  /*2f80*/  FMUL R23, R6, UR49 ;  /* 0x0000003106177c20 */ /* 0x000fe20008400000 */
[----:B------:R-:W-:Y:S01]  /*2f90*/  FMUL R25, R7, UR49 ;  /* 0x0000003107197c20 */ /* 0x000fe20008400000 */
[----:B------:R-:W-:-:S03]  /*2fa0*/  FMUL R26, R8, UR49 ;  /* 0x00000031081a7c20 */ /* 0x000fc60008400000 */
        /* <DEDUP_REMOVED lines=16> */
[----:B------:R-:W-:-:S03]  /*30b0*/  FMUL R23, R19, UR49 ;  /* 0x0000003113177c20 */ /* 0x000fc60008400000 */
[----:B------:R-:W-:-:S04]  /*30c0*/  FMNMX3 R24, R25, R21, R24, !PT ;  /* 0x0000001519187276 */ /* 0x000fc80007800018 */
[----:B------:R-:W-:-:S05]  /*30d0*/  FMNMX R23, R23, R24, !PT ;  /* 0x0000001817177209 */ /* 0x000fca0007800000 */
[----:B------:R-:W0:Y:S02]  /*30e0*/  SHFL.BFLY PT, R39, R23, 0x10, 0x1f ;  /* 0x0e001f0017277f89 */ /* 0x000e2400000e0000 */
[----:B0-----:R-:W-:-:S05]  /*30f0*/  FMNMX3 R39, R23, R39, R22, !PT ;  /* 0x0000002717277276 */ /* 0x001fca0007800016 */
[----:B------:R-:W-:Y:S01]  /*3100*/  FADD R21, -R39, R22 ;  /* 0x0000001627157221 */ /* 0x000fe20000000100 */
[--C-:B------:R-:W-:Y:S01]  /*3110*/  FFMA R4, R4, UR49, -R39.reuse ;  /* 0x0000003104047c23 */ /* 0x100fe20008000827 */
[--C-:B------:R-:W-:Y:S01]  /*3120*/  FFMA R5, R5, UR49, -R39.reuse ;  /* 0x0000003105057c23 */ /* 0x100fe20008000827 */
[--C-:B------:R-:W-:Y:S01]  /*3130*/  FFMA R6, R6, UR49, -R39.reuse ;  /* 0x0000003106067c23 */ /* 0x100fe20008000827 */
[----:B------:R-:W-:Y:S01]  /*3140*/  FMUL R21, R21, 1.4426950216293334961 ;  /* 0x3fb8aa3b15157820 */ /* 0x000fe20000400000 */
[----:B------:R-:W-:Y:S01]  /*3150*/  FMUL R4, R4, 1.4426950216293334961 ;  /* 0x3fb8aa3b04047820 */ /* 0x000fe20000400000 */
[----:B------:R-:W-:Y:S01]  /*3160*/  FMUL R5, R5, 1.4426950216293334961 ;  /* 0x3fb8aa3b05057820 */ /* 0x000fe20000400000 */
[----:B------:R-:W-:Y:S01]  /*3170*/  FMUL R6, R6, 1.4426950216293334961 ;  /* 0x3fb8aa3b06067820 */ /* 0x000fe20000400000 */
[----:B------:R-:W3:Y:S01]  /*3180*/  MUFU.EX2 R79, R21 ;  /* 0x00000015004f7308 */ /* 0x000ee20000000800 */
[--C-:B------:R-:W-:Y:S01]  /*3190*/  FFMA R7, R7, UR49, -R39.reuse ;  /* 0x0000003107077c23 */ /* 0x100fe20008000827 */
[--C-:B------:R-:W-:Y:S01]  /*31a0*/  FFMA R8, R8, UR49, -R39.reuse ;  /* 0x0000003108087c23 */ /* 0x100fe20008000827 */
[--C-:B------:R-:W-:Y:S01]  /*31b0*/  FFMA R9, R9, UR49, -R39.reuse ;  /* 0x0000003109097c23 */ /* 0x100fe20008000827 */
[--C-:B------:R-:W-:Y:S01]  /*31c0*/  FFMA R10, R10, UR49, -R39.reuse ;  /* 0x000000310a0a7c23 */ /* 0x100fe20008000827 */
[----:B------:R-:W-:Y:S01]  /*31d0*/  FMUL R7, R7, 1.4426950216293334961 ;  /* 0x3fb8aa3b07077820 */ /* 0x000fe20000400000 */
[----:B------:R-:W-:Y:S01]  /*31e0*/  FMUL R8, R8, 1.4426950216293334961 ;  /* 0x3fb8aa3b08087820 */ /* 0x000fe20000400000 */
[----:B------:R-:W-:Y:S01]  /*31f0*/  FMUL R9, R9, 1.4426950216293334961 ;  /* 0x3fb8aa3b09097820 */ /* 0x000fe20000400000 */
[----:B------:R-:W-:Y:S01]  /*3200*/  MUFU.EX2 R4, R4 ;  /* 0x0000000400047308 */ /* 0x000fe20000000800 */
[----:B------:R-:W-:Y:S01]  /*3210*/  FMUL R10, R10, 1.4426950216293334961 ;  /* 0x3fb8aa3b0a0a7820 */ /* 0x000fe20000400000 */
[--C-:B------:R-:W-:Y:S01]  /*3220*/  FFMA R11, R11, UR49, -R39.reuse ;  /* 0x000000310b0b7c23 */ /* 0x100fe20008000827 */
[--C-:B------:R-:W-:Y:S01]  /*3230*/  FFMA R12, R12, UR49, -R39.reuse ;  /* 0x000000310c0c7c23 */ /* 0x100fe20008000827 */
[--C-:B------:R-:W-:Y:S01]  /*3240*/  FFMA R14, R14, UR49, -R39.reuse ;  /* 0x000000310e0e7c23 */ /* 0x100fe20008000827 */
[--C-:B------:R-:W-:Y:S01]  /*3250*/  FFMA R13, R13, UR49, -R39.reuse ;  /* 0x000000310d0d7c23 */ /* 0x100fe20008000827 */
[----:B------:R-:W-:Y:S01]  /*3260*/  FMUL R11, R11, 1.4426950216293334961 ;  /* 0x3fb8aa3b0b0b7820 */ /* 0x000fe20000400000 */
[----:B------:R-:W-:Y:S01]  /*3270*/  FMUL R12, R12, 1.4426950216293334961 ;  /* 0x3fb8aa3b0c0c7820 */ /* 0x000fe20000400000 */
[----:B------:R-:W0:Y:S01]  /*3280*/  MUFU.EX2 R5, R5 ;  /* 0x0000000500057308 */ /* 0x000e220000000800 */
[----:B---3--:R2:W-:Y:S01]  /*3290*/  STSM.16.M88 [R2+0x5000], R79 ;  /* 0x0050004f02007844 */ /* 0x0085e20000000000 */
[----:B------:R-:W-:Y:S01]  /*32a0*/  FMUL R14, R14, 1.4426950216293334961 ;  /* 0x3fb8aa3b0e0e7820 */ /* 0x000fe20000400000 */
[--C-:B------:R-:W-:Y:S01]  /*32b0*/  FFMA R15, R15, UR49, -R39.reuse ;  /* 0x000000310f0f7c23 */ /* 0x100fe20008000827 */
[----:B------:R-:W-:Y:S01]  /*32c0*/  FMUL R13, R13, 1.4426950216293334961 ;  /* 0x3fb8aa3b0d0d7820 */ /* 0x000fe20000400000 */
[----:B------:R-:W-:Y:S01]  /*32d0*/  BAR.SYNC.DEFER_BLOCKING 0x0 ;  /* 0x0000000000007b1d */ /* 0x000fe20000010000 */
[--C-:B------:R-:W-:Y:S01]  /*32e0*/  FFMA R16, R16, UR49, -R39.reuse ;  /* 0x0000003110107c23 */ /* 0x100fe20008000827 */
[----:B------:R-:W-:Y:S01]  /*32f0*/  FMUL R15, R15, 1.4426950216293334961 ;  /* 0x3fb8aa3b0f0f7820 */ /* 0x000fe20000400000 */
[--C-:B------:R-:W-:Y:S01]  /*3300*/  FFMA R17, R17, UR49, -R39.reuse ;  /* 0x0000003111117c23 */ /* 0x100fe20008000827 */
[--C-:B------:R-:W-:Y:S01]  /*3310*/  FFMA R18, R18, UR49, -R39.reuse ;  /* 0x0000003112127c23 */ /* 0x100fe20008000827 */
[----:B------:R-:W-:Y:S01]  /*3320*/  FMUL R16, R16, 1.4426950216293334961 ;  /* 0x3fb8aa3b10107820 */ /* 0x000fe20000400000 */
[----:B------:R-:W3:Y:S01]  /*3330*/  MUFU.EX2 R6, R6 ;  /* 0x0000000600067308 */ /* 0x000ee20000000800 */
[----:B------:R-:W-:Y:S01]  /*3340*/  FMUL R17, R17, 1.4426950216293334961 ;  /* 0x3fb8aa3b11117820 */ /* 0x000fe20000400000 */
[----:B------:R-:W-:Y:S01]  /*3350*/  FMUL R18, R18, 1.4426950216293334961 ;  /* 0x3fb8aa3b12127820 */ /* 0x000fe20000400000 */
[----:B------:R-:W-:Y:S01]  /*3360*/  FFMA R19, R19, UR49, -R39 ;  /* 0x0000003113137c23 */ /* 0x000fe20008000827 */
[----:B0-----:R-:W-:-:S04]  /*3370*/  FADD R23, R4, R5 ;  /* 0x0000000504177221 */ /* 0x001fc80000000000 */
[----:B------:R-:W0:Y:S08]  /*3380*/  MUFU.EX2 R7, R7 ;  /* 0x0000000700077308 */ /* 0x000e300000000800 */
[----:B------:R-:W4:Y:S01]  /*3390*/  MUFU.EX2 R8, R8 ;  /* 0x0000000800087308 */ /* 0x000f220000000800 */
[----:B---3--:R-:W-:Y:S01]  /*33a0*/  FADD R22, R6, R23 ;  /* 0x0000001706167221 */ /* 0x008fe20000000000 */
[----:B------:R2:W3:Y:S06]  /*33b0*/  LDSM.16.M88 R68, [R36+UR12+0x5000] ;  /* 0x0050000c2444783b */ /* 0x0004ec0008000000 */
[----:B------:R-:W5:Y:S01]  /*33c0*/  MUFU.EX2 R9, R9 ;  /* 0x0000000900097308 */ /* 0x000f620000000800 */
[----:B0-----:R-:W-:Y:S01]  /*33d0*/  FADD R23, R7, R22 ;  /* 0x0000001607177221 */ /* 0x001fe20000000000 */
[----:B------:R-:W-:Y:S01]  /*33e0*/  SHF.L.U32 R22, R20, 0x1f, RZ ;  /* 0x0000001f14167819 */ /* 0x000fe200000006ff */
[----:B------:R-:W-:-:S03]  /*33f0*/  FMUL R20, R19, 1.4426950216293334961 ;  /* 0x3fb8aa3b13147820 */ /* 0x000fc60000400000 */
[----:B------:R-:W0:Y:S02]  /*3400*/  SYNCS.PHASECHK.TRANS64.TRYWAIT P2, [UR17], R22 ;  /* 0x00000016ff0075a7 */ /* 0x000e240008041111 */
[----:B------:R-:W1:Y:S08]  /*3410*/  MUFU.EX2 R10, R10 ;  /* 0x0000000a000a7308 */ /* 0x000e700000000800 */
[----:B------:R-:W0:Y:S08]  /*3420*/  MUFU.EX2 R11, R11 ;  /* 0x0000000b000b7308 */ /* 0x000e300000000800 */
[----:B------:R-:W0:Y:S08]  /*3430*/  MUFU.EX2 R12, R12 ;  /* 0x0000000c000c7308 */ /* 0x000e300000000800 */
[----:B------:R4:W-:Y:S08]  /*3440*/  MUFU.EX2 R31, R14 ;  /* 0x0000000e001f7308 */ /* 0x0009f00000000800 */
[----:B------:R-:W0:Y:S01]  /*3450*/  MUFU.EX2 R13, R13 ;  /* 0x0000000d000d7308 */ /* 0x000e220000000800 */
[----:B----4-:R-:W-:-:S07]  /*3460*/  FADD R14, R8, R23 ;  /* 0x00000017080e7221 */ /* 0x010fce0000000000 */
[----:B------:R5:W4:Y:S08]  /*3470*/  MUFU.EX2 R30, R15 ;  /* 0x0000000f001e7308 */ /* 0x000b300000000800 */
[----:B------:R-:W2:Y:S01]  /*3480*/  MUFU.EX2 R33, R16 ;  /* 0x0000001000217308 */ /* 0x000ea20000000800 */
[----:B-----5:R-:W-:-:S04]  /*3490*/  FADD R15, R9, R14 ;  /* 0x0000000e090f7221 */ /* 0x020fc80000000000 */
[----:B-1----:R-:W-:-:S03]  /*34a0*/  FADD R14, R10, R15 ;  /* 0x0000000f0a0e7221 */ /* 0x002fc60000000000 */
[----:B------:R1:W5:Y:S01]  /*34b0*/  MUFU.EX2 R32, R17 ;  /* 0x0000001100207308 */ /* 0x0003620000000800 */
[----:B0-----:R-:W-:-:S04]  /*34c0*/  FADD R15, R11, R14 ;  /* 0x0000000e0b0f7221 */ /* 0x001fc80000000000 */
[----:B------:R-:W-:-:S03]  /*34d0*/  FADD R14, R12, R15 ;  /* 0x0000000f0c0e7221 */ /* 0x000fc60000000000 */
[----:B------:R0:W3:Y:S01]  /*34e0*/  MUFU.EX2 R35, R18 ;  /* 0x0000001200237308 */ /* 0x0000e20000000800 */
[----:B------:R-:W-:Y:S01]  /*34f0*/  FADD R14, R13, R14 ;  /* 0x0000000e0d0e7221 */ /* 0x000fe20000000000 */
[----:B-1----:R-:W-:-:S04]  /*3500*/  IMAD.WIDE R16, R71, 0x2, R52 ;  /* 0x0000000247107825 */ /* 0x002fc800078e0234 */
[----:B------:R-:W-:Y:S02]  /*3510*/  FADD R14, R31, R14 ;  /* 0x0000000e1f0e7221 */ /* 0x000fe40000000000 */
[----:B------:R-:W1:Y:S02]  /*3520*/  MUFU.EX2 R34, R20 ;  /* 0x0000001400227308 */ /* 0x000e640000000800 */
[----:B----4-:R-:W-:Y:S01]  /*3530*/  FADD R14, R30, R14 ;  /* 0x0000000e1e0e7221 */ /* 0x010fe20000000000 */
[----:B0-----:R-:W-:-:S04]  /*3540*/  IMAD.WIDE R18, R71, 0x2, R50 ;  /* 0x0000000247127825 */ /* 0x001fc800078e0232 */
[----:B--2---:R-:W-:-:S04]  /*3550*/  FADD R14, R33, R14 ;  /* 0x0000000e210e7221 */ /* 0x004fc80000000000 */
[----:B-----5:R-:W-:-:S04]  /*3560*/  FADD R14, R32, R14 ;  /* 0x0000000e200e7221 */ /* 0x020fc80000000000 */
[----:B---3--:R-:W-:-:S04]  /*3570*/  FADD R14, R35, R14 ;  /* 0x0000000e230e7221 */ /* 0x008fc80000000000 */
[----:B-1----:R-:W-:Y:S01]  /*3580*/  FADD R70, R34, R14 ;  /* 0x0000000e22467221 */ /* 0x002fe20000000000 */
[----:B------:R-:W-:-:S04]  /*3590*/  IMAD.WIDE R14, R71, 0x2, R54 ;  /* 0x00000002470e7825 */ /* 0x000fc800078e0236 */
[----:B------:R0:W1:Y:S01]  /*35a0*/  SHFL.BFLY PT, R81, R70, 0x10, 0x1f ;  /* 0x0e001f0046517f89 */ /* 0x00006200000e0000 */
[----:B------:R-:W-:Y:S05]  /*35b0*/  @!P2 BRA `(.L_x_15) ;  /* 0x0000001c00eca947 */ /* 0x000fea0003800000 */
.L_x_24:
[C---:B------:R-:W-:Y:S01]  /*35c0*/  IMAD.WIDE R20, R71.reuse, 0x2, R48 ;  /* 0x0000000247147825 */ /* 0x040fe200078e0230 */
[----:B------:R-:W2:Y:S03]  /*35d0*/  LDG.E.U16 R83, desc[UR30][R14.64] ;  /* 0x0000001e0e537981 */ /* 0x000ea6000c1e1500 */
[C---:B------:R-:W-:Y:S01]  /*35e0*/  IMAD.WIDE R22, R71.reuse, 0x2, R46 ;  /* 0x0000000247167825 */ /* 0x040fe200078e022e */
[----:B------:R-:W3:Y:S03]  /*35f0*/  LDG.E.U16 R85, desc[UR30][R16.64] ;  /* 0x0000001e10557981 */ /* 0x000ee6000c1e1500 */
[C---:B------:R-:W-:Y:S01]  /*3600*/  IMAD.WIDE R24, R71.reuse, 0x2, R44 ;  /* 0x0000000247187825 */ /* 0x040fe200078e022c */
[----:B------:R-:W4:Y:S03]  /*3610*/  LDG.E.U16 R87, desc[UR30][R18.64] ;  /* 0x0000001e12577981 */ /* 0x000f26000c1e1500 */
[C---:B------:R-:W-:Y:S01]  /*3620*/  IMAD.WIDE R26, R71.reuse, 0x2, R42 ;  /* 0x00000002471a7825 */ /* 0x040fe200078e022a */
[----:B------:R-:W5:Y:S03]  /*3630*/  LDG.E.U16 R89, desc[UR30][R20.64] ;  /* 0x0000001e14597981 */ /* 0x000f66000c1e1500 */
[----:B------:R-:W-:Y:S01]  /*3640*/  IMAD.WIDE R28, R71, 0x2, R40 ;  /* 0x00000002471c7825 */ /* 0x000fe200078e0228 */
[----:B------:R-:W5:Y:S04]  /*3650*/  LDG.E.U16 R91, desc[UR30][R22.64] ;  /* 0x0000001e165b7981 */ /* 0x000f68000c1e1500 */
[----:B------:R-:W5:Y:S04]  /*3660*/  LDG.E.U16 R93, desc[UR30][R24.64] ;  /* 0x0000001e185d7981 */ /* 0x000f68000c1e1500 */
[----:B------:R-:W5:Y:S04]  /*3670*/  LDG.E.U16 R95, desc[UR30][R26.64] ;  /* 0x0000001e1a5f7981 */ /* 0x000f68000c1e1500 */
[----:B------:R-:W5:Y:S01]  /*3680*/  LDG.E.U16 R97, desc[UR30][R28.64] ;  /* 0x0000001e1c617981 */ /* 0x000f62000c1e1500 */
[----:B------:R-:W-:-:S02]  /*3690*/  F2FP.F16.F32.PACK_AB R4, R5, R4 ;  /* 0x000000040504723e */ /* 0x000fc400000000ff */
[----:B------:R-:W-:Y:S02]  /*36a0*/  F2FP.F16.F32.PACK_AB R5, R7, R6 ;  /* 0x000000060705723e */ /* 0x000fe400000000ff */
[----:B------:R-:W-:Y:S02]  /*36b0*/  F2FP.F16.F32.PACK_AB R6, R9, R8 ;  /* 0x000000080906723e */ /* 0x000fe400000000ff */
[----:B------:R-:W-:Y:S02]  /*36c0*/  F2FP.F16.F32.PACK_AB R7, R11, R10 ;  /* 0x0000000a0b07723e */ /* 0x000fe400000000ff */
[----:B------:R-:W-:Y:S02]  /*36d0*/  F2FP.F16.F32.PACK_AB R8, R13, R12 ;  /* 0x0000000c0d08723e */ /* 0x000fe400000000ff */
[----:B------:R-:W-:Y:S02]  /*36e0*/  F2FP.F16.F32.PACK_AB R9, R30, R31 ;  /* 0x0000001f1e09723e */ /* 0x000fe400000000ff */
[----:B------:R-:W-:-:S02]  /*36f0*/  F2FP.F16.F32.PACK_AB R10, R32, R33 ;  /* 0x00000021200a723e */ /* 0x000fc400000000ff */
[----:B------:R-:W-:-:S04]  /*3700*/  F2FP.F16.F32.PACK_AB R11, R34, R35 ;  /* 0x00000023220b723e */ /* 0x000fc800000000ff */
[----:B------:R-:W-:Y:S01]  /*3710*/  STTM.16dp32bit_t0_t15.x8 tmem[UR26], R4 ;  /* 0x00000004000079ed */ /* 0x000fe2000898001a */
[----:B------:R-:W-:Y:S01]  /*3720*/  STTM.16dp32bit_t16_t31.x8 tmem[UR26+0x8], R4 ;  /* 0x00000804000079ed */ /* 0x000fe200089a001a */
[----:B------:R-:W-:Y:S01]  /*3730*/  ULEA UR17, UR39, UR12, 0x3 ;  /* 0x0000000c27117291 */ /* 0x000fe2000f8e18ff */
[----:B01----:R-:W-:Y:S01]  /*3740*/  FADD R70, R70, R81 ;  /* 0x0000005146467221 */ /* 0x003fe20000000000 */
[----:B------:R-:W-:Y:S02]  /*3750*/  UMOV UR6, UR7 ;  /* 0x0000000700067c82 */ /* 0x000fe40008000000 */
[----:B------:R-:W-:Y:S01]  /*3760*/  UIADD3 UR17, UPT, UPT, UR17, 0x7000, URZ ;  /* 0x0000700011117890 */ /* 0x000fe2000fffe0ff */
        /* <DEDUP_REMOVED lines=8> */
[----:B------:R-:W1:Y:S02]  /*37f0*/  FENCE.VIEW.ASYNC.T ;  /* 0x00000000000073c6 */ /* 0x000e640000000200 */
[----:B-1----:R-:W-:Y:S06]  /*3800*/  BAR.SYNC.DEFER_BLOCKING 0x0 ;  /* 0x0000000000007b1d */ /* 0x002fec0000010000 */
[----:B------:R-:W1:Y:S01]  /*3810*/  LDTM.x32 R4, tmem[UR14] ;  /* 0x0000000e000479ee */ /* 0x000e6200082c0000 */
[----:B------:R-:W-:Y:S01]  /*3820*/  NOP ;  /* 0x0000000000007918 */ /* 0x000fe20000000000 */
[C---:B-1----:R-:W-:Y:S01]  /*3830*/  FMUL R4, R68.reuse, R4 ;  /* 0x0000000444047220 */ /* 0x042fe20000400000 */
        /* <DEDUP_REMOVED lines=31> */
[----:B------:R0:W-:Y:S01]  /*3a30*/  STTM.x32 tmem[UR14], R4 ;  /* 0x00000004000079ed */ /* 0x0001e200082c000e */
[----:B------:R-:W1:Y:S02]  /*3a40*/  FENCE.VIEW.ASYNC.T ;  /* 0x00000000000073c6 */ /* 0x000e640000000200 */
[----:B-1----:R-:W-:Y:S06]  /*3a50*/  BAR.SYNC.DEFER_BLOCKING 0x0 ;  /* 0x0000000000007b1d */ /* 0x002fec0000010000 */
[----:B------:R1:W-:Y:S06]  /*3a60*/  MEMBAR.ALL.CTA ;  /* 0x0000000000007992 */ /* 0x0003ec0000008000 */
[----:B-1----:R-:W1:Y:S02]  /*3a70*/  FENCE.VIEW.ASYNC.S ;  /* 0x00000000000073c6 */ /* 0x002e640000000000 */
[----:B-1----:R-:W-:Y:S06]  /*3a80*/  BAR.SYNC.DEFER_BLOCKING 0x0 ;  /* 0x0000000000007b1d */ /* 0x002fec0000010000 */
[----:B------:R-:W-:Y:S05]  /*3a90*/  BRA.U UP1, `(.L_x_16) ;  /* 0x0000000101387547 */ /* 0x000fea000b800000 */
[----:B------:R-:W-:Y:S01]  /*3aa0*/  UIADD3 UR34, UPT, UPT, UR13, 0x68, URZ ;  /* 0x000000680d227890 */ /* 0x000fe2000fffe0ff */
[----:B------:R-:W-:Y:S01]  /*3ab0*/  UMOV UR28, UR4 ;  /* 0x00000004001c7c82 */ /* 0x000fe20008000000 */
[----:B------:R-:W-:Y:S01]  /*3ac0*/  UMOV UR29, 0x80004020 ;  /* 0x80004020001d7882 */ /* 0x000fe20000000000 */
[----:B------:R-:W-:Y:S01]  /*3ad0*/  UMOV UR32, 0x0 ;  /* 0x0000000000207882 */ /* 0x000fe20000000000 */
[----:B------:R-:W-:Y:S01]  /*3ae0*/  UMOV UR33, 0x8100010 ;  /* 0x0810001000217882 */ /* 0x000fe20000000000 */
[----:B------:R-:W-:Y:S01]  /*3af0*/  UMOV UR10, UR17 ;  /* 0x00000011000a7c82 */ /* 0x000fe20008000000 */
[----:B------:R-:W-:Y:S01]  /*3b00*/  UMOV UR11, URZ ;  /* 0x000000ff000b7c82 */ /* 0x000fe20008000000 */
[----:B------:R-:W-:Y:S01]  /*3b10*/  UMOV UR36, 0x0 ;  /* 0x0000000000247882 */ /* 0x000fe20000000000 */
[----:B------:R-:W-:Y:S01]  /*3b20*/  UMOV UR37, 0x8100010 ;  /* 0x0810001000257882 */ /* 0x000fe20000000000 */
[----:B------:R1:W-:Y:S01]  /*3b30*/  UTCHMMA tmem[UR23], gdesc[UR28], tmem[UR13], tmem[UR32], idesc[UR33], UPT ;  /* 0x00ff201c170079ea */ /* 0x0003e2000b80000d */
[----:B------:R-:W-:Y:S01]  /*3b40*/  UMOV UR7, UR10 ;  /* 0x0000000a00077c82 */ /* 0x000fe20008000000 */
[----:B------:R1:W-:Y:S01]  /*3b50*/  UTCHMMA tmem[UR34], gdesc[UR24], tmem[UR13], tmem[UR36], idesc[UR37], UPT ;  /* 0x00ff2418220079ea */ /* 0x0003e2000b80000d */
[----:B------:R1:W-:Y:S01]  /*3b60*/  UTCBAR [UR7], URZ ;  /* 0x000000ff070073e9 */ /* 0x0003e200080000ff */
[----:B------:R-:W-:-:S02]  /*3b70*/  NOP ;  /* 0x0000000000007918 */ /* 0x000fc40000000000 */
.L_x_16:
[----:B------:R-:W-:Y:S01]  /*3b80*/  UIADD3 UR39, UPT, UPT, UR39, 0x1, URZ ;  /* 0x0000000127277890 */ /* 0x000fe2000fffe0ff */
[----:B------:R-:W-:Y:S01]  /*3b90*/  FFMA R60, R79, R60, R70 ;  /* 0x0000003c4f3c7223 */ /* 0x000fe20000000046 */
[----:B------:R-:W-:Y:S01]  /*3ba0*/  UIADD3 UR8, UPT, UPT, UR8, 0x20, URZ ;  /* 0x0000002008087890 */ /* 0x000fe2000fffe0ff */
[----:B------:R-:W-:Y:S01]  /*3bb0*/  VIADD R71, R71, UR27 ;  /* 0x0000001b47477c36 */ /* 0x000fe20008000000 */
[----:B------:R-:W-:Y:S01]  /*3bc0*/  UISETP.GT.AND UP2, UPT, UR39, 0x1, UPT ;  /* 0x000000012700788c */ /* 0x000fe2000bf44270 */
[----:B------:R-:W-:Y:S01]  /*3bd0*/  IADD3 R69, PT, PT, R61, R69, RZ ;  /* 0x000000453d457210 */ /* 0x000fe20007ffe0ff */
[----:B0-----:R-:W-:Y:S01]  /*3be0*/  IMAD.U32 R20, RZ, RZ, UR6 ;  /* 0x00000006ff147e24 */ /* 0x001fe2000f8e00ff */
[----:B------:R-:W-:Y:S01]  /*3bf0*/  MOV R22, R39 ;  /* 0x0000002700167202 */ /* 0x000fe20000000f00 */
[----:B-1----:R-:W-:Y:S02]  /*3c00*/  USEL UR7, URZ, 0x1, !UP2 ;  /* 0x00000001ff077887 */ /* 0x002fe4000d000000 */
[----:B------:R-:W-:-:S02]  /*3c10*/  USEL UR39, UR39, URZ, !UP2 ;  /* 0x000000ff27277287 */ /* 0x000fc4000d000000 */
[----:B------:R-:W-:Y:S02]  /*3c20*/  UISETP.GE.AND UP2, UPT, UR8, UR22, UPT ;  /* 0x000000160800728c */ /* 0x000fe4000bf46270 */
[----:B------:R-:W-:-:S07]  /*3c30*/  ULOP3.LUT UR7, UR6, UR7, URZ, 0x3c, !UPT ;  /* 0x0000000706077292 */ /* 0x000fce000f8e3cff */
[----:B------:R-:W-:Y:S05]  /*3c40*/  BRA.U !UP2, `(.L_x_17) ;  /* 0xffffffed0ac87547 */ /* 0x000fea000b83ffff */
.L_x_12:
[----:B------:R-:W0:Y:S02]  /*3c50*/  LDCU UR4, c[0x0][0x3f0] ;  /* 0x00007e00ff0477ac */ /* 0x000e240008000800 */
[----:B0-----:R-:W-:-:S09]  /*3c60*/  UISETP.GE.AND UP0, UPT, UR4, 0x1, UPT ;  /* 0x000000010400788c */ /* 0x001fd2000bf06270 */
[----:B------:R-:W-:Y:S05]  /*3c70*/  BRA.U !UP0, `(.L_x_18) ;  /* 0x0000000108107547 */ /* 0x000fea000b800000 */
[----:B------:R-:W-:-:S06]  /*3c80*/  USHF.L.U32 UR6, UR6, 0x1f, URZ ;  /* 0x0000001f06067899 */ /* 0x000fcc00080006ff */
[----:B--2---:R-:W-:-:S04]  /*3c90*/  IMAD.U32 R4, RZ, RZ, UR6 ;  /* 0x00000006ff047e24 */ /* 0x004fc8000f8e00ff */
[----:B------:R-:W0:Y:S02]  /*3ca0*/  SYNCS.PHASECHK.TRANS64.TRYWAIT P2, [UR17], R4 ;  /* 0x00000004ff0075a7 */ /* 0x000e240008041111 */
[----:B0-----:R-:W-:Y:S05]  /*3cb0*/  @!P2 BRA `(.L_x_19) ;  /* 0x000000180038a947 */ /* 0x001fea0003800000 */
.L_x_18:
[----:B------:R-:W-:Y:S01]  /*3cc0*/  BAR.SYNC.DEFER_BLOCKING 0x0 ;  /* 0x0000000000007b1d */ /* 0x000fe20000010000 */
[----:B------:R-:W-:Y:S02]  /*3cd0*/  FSETP.GEU.AND P3, PT, R60, 1.175494350822287508e-38, PT ;  /* 0x008000003c00780b */ /* 0x000fe40003f6e000 */
[C---:B------:R-:W-:Y:S02]  /*3ce0*/  LOP3.LUT R37, R0.reuse, 0x80, RZ, 0xc0, !PT ;  /* 0x0000008000257812 */ /* 0x040fe400078ec0ff */
[----:B------:R-:W-:Y:S01]  /*3cf0*/  LOP3.LUT R42, R0, 0x7f, RZ, 0xc0, !PT ;  /* 0x0000007f002a7812 */ /* 0x000fe200078ec0ff */
[----:B------:R-:W0:Y:S01]  /*3d00*/  LDCU.64 UR4, c[0x0][0x3e0] ;  /* 0x00007c00ff0477ac */ /* 0x000e220008000a00 */
[----:B------:R-:W-:-:S05]  /*3d10*/  LEA R37, R37, UR12, 0x5 ;  /* 0x0000000c25257c11 */ /* 0x000fca000f8e28ff */
[----:B------:R-:W-:Y:S01]  /*3d20*/  IMAD R37, R42, 0x10, R37 ;  /* 0x000000102a257824 */ /* 0x000fe200078e0225 */
[----:B------:R-:W1:Y:S02]  /*3d30*/  @!P1 SYNCS.CCTL.IV [UR12+0x7000] ;  /* 0x00700000ff0099b1 */ /* 0x000e64000800000c */
[----:B-1----:R-:W-:Y:S01]  /*3d40*/  BAR.SYNC.DEFER_BLOCKING 0x0 ;  /* 0x0000000000007b1d */ /* 0x002fe20000010000 */
[----:B0-----:R-:W-:-:S05]  /*3d50*/  UIMAD UR4, UR9, UR4, URZ ;  /* 0x00000004090472a4 */ /* 0x001fca000f8e02ff */
[----:B------:R-:W0:Y:S02]  /*3d60*/  @!P1 SYNCS.CCTL.IV [UR12+0x7008] ;  /* 0x00700800ff0099b1 */ /* 0x000e24000800000c */
[----:B0-----:R0:W-:Y:S01]  /*3d70*/  STSM.16.M88 [R2], R60 ;  /* 0x0000003c02007844 */ /* 0x0011e20000000000 */
[----:B------:R-:W-:Y:S01]  /*3d80*/  BAR.SYNC.DEFER_BLOCKING 0x0 ;  /* 0x0000000000007b1d */ /* 0x000fe20000010000 */
[----:B0-----:R-:W-:-:S05]  /*3d90*/  @!P3 FMUL R60, R60, 8388608 ;  /* 0x4b0000003c3cb820 */ /* 0x001fca0000400000 */
[----:B--2---:R-:W0:Y:S01]  /*3da0*/  LDTM.x32 R4, tmem[UR14] ;  /* 0x0000000e000479ee */ /* 0x004e2200082c0000 */
[C---:B------:R-:W-:Y:S02]  /*3db0*/  IADD3 R40, PT, PT, R60.reuse, -0x3f3504f3, RZ ;  /* 0xc0cafb0d3c287810 */ /* 0x040fe40007ffe0ff */
[----:B------:R-:W-:Y:S02]  /*3dc0*/  FSETP.NEU.AND P4, PT, R60, RZ, PT ;  /* 0x000000ff3c00720b */ /* 0x000fe40003f8d000 */
[----:B------:R-:W-:-:S04]  /*3dd0*/  LOP3.LUT R40, R40, 0xff800000, RZ, 0xc0, !PT ;  /* 0xff80000028287812 */ /* 0x000fc800078ec0ff */
[----:B------:R-:W-:Y:S01]  /*3de0*/  I2FP.F32.S32 R41, R40 ;  /* 0x0000002800297245 */ /* 0x000fe20000201400 */
[----:B------:R-:W-:Y:S01]  /*3df0*/  IMAD.IADD R40, R60, 0x1, -R40 ;  /* 0x000000013c287824 */ /* 0x000fe200078e0a28 */
[----:B------:R-:W1:Y:S03]  /*3e00*/  LDSM.16.M88 R38, [R36+UR12] ;  /* 0x0000000c2426783b */ /* 0x000e660008000000 */
[----:B------:R-:W-:Y:S01]  /*3e10*/  FADD R42, R40, -1 ;  /* 0xbf800000282a7421 */ /* 0x000fe20000000000 */
[----:B------:R-:W-:Y:S01]  /*3e20*/  NOP ;  /* 0x0000000000007918 */ /* 0x000fe20000000000 */
[----:B0-----:R-:W-:Y:S01]  /*3e30*/  BAR.SYNC.DEFER_BLOCKING 0x0 ;  /* 0x0000000000007b1d */ /* 0x001fe20000010000 */
[C---:B-1----:R-:W-:Y:S02]  /*3e40*/  FSETP.GT.AND P1, PT, |R38|.reuse, 8.50705917302346158658e+37, PT ;  /* 0x7e8000002600780b */ /* 0x042fe40003f24200 */
[----:B------:R-:W-:-:S11]  /*3e50*/  FSETP.GEU.AND P2, PT, |R38|, 1.175494350822287508e-38, PT ;  /* 0x008000002600780b */ /* 0x000fd60003f4e200 */
[----:B------:R-:W-:Y:S01]  /*3e60*/  @P1 FMUL R38, R38, 0.25 ;  /* 0x3e80000026261820 */ /* 0x000fe20000400000 */
[----:B------:R-:W-:Y:S01]  /*3e70*/  @P1 FMUL R6, R6, 0.25 ;  /* 0x3e80000006061820 */ /* 0x000fe20000400000 */
[----:B------:R-:W-:Y:S01]  /*3e80*/  @P1 FMUL R5, R5, 0.25 ;  /* 0x3e80000005051820 */ /* 0x000fe20000400000 */
[----:B------:R-:W-:Y:S01]  /*3e90*/  @P1 FMUL R7, R7, 0.25 ;  /* 0x3e80000007071820 */ /* 0x000fe20000400000 */
[----:B------:R-:W-:Y:S01]  /*3ea0*/  @!P2 FMUL R38, R38, 16777216 ;  /* 0x4b8000002626a820 */ /* 0x000fe20000400000 */
[----:B------:R-:W-:Y:S01]  /*3eb0*/  @P1 FMUL R8, R8, 0.25 ;  /* 0x3e80000008081820 */ /* 0x000fe20000400000 */
[----:B------:R-:W-:Y:S01]  /*3ec0*/  @P1 FMUL R10, R10, 0.25 ;  /* 0x3e8000000a0a1820 */ /* 0x000fe20000400000 */
[----:B------:R-:W-:Y:S01]  /*3ed0*/  @!P2 FMUL R6, R6, 16777216 ;  /* 0x4b8000000606a820 */ /* 0x000fe20000400000 */
[----:B------:R0:W1:Y:S01]  /*3ee0*/  MUFU.RCP R44, R38 ;  /* 0x00000026002c7308 */ /* 0x0000620000001000 */
[----:B------:R-:W-:Y:S01]  /*3ef0*/  @!P2 FMUL R5, R5, 16777216 ;  /* 0x4b8000000505a820 */ /* 0x000fe20000400000 */
[----:B------:R-:W-:Y:S01]  /*3f00*/  @!P2 FMUL R7, R7, 16777216 ;  /* 0x4b8000000707a820 */ /* 0x000fe20000400000 */
[----:B------:R-:W-:Y:S01]  /*3f10*/  @!P2 FMUL R8, R8, 16777216 ;  /* 0x4b8000000808a820 */ /* 0x000fe20000400000 */
[----:B------:R-:W-:Y:S01]  /*3f20*/  @!P2 FMUL R10, R10, 16777216 ;  /* 0x4b8000000a0aa820 */ /* 0x000fe20000400000 */
[----:B------:R-:W-:Y:S01]  /*3f30*/  @P1 FMUL R11, R11, 0.25 ;  /* 0x3e8000000b0b1820 */ /* 0x000fe20000400000 */
[----:B------:R-:W-:Y:S01]  /*3f40*/  @P1 FMUL R12, R12, 0.25 ;  /* 0x3e8000000c0c1820 */ /* 0x000fe20000400000 */
[----:B------:R-:W-:Y:S01]  /*3f50*/  @P1 FMUL R14, R14, 0.25 ;  /* 0x3e8000000e0e1820 */ /* 0x000fe20000400000 */
[----:B------:R-:W-:Y:S01]  /*3f60*/  @P1 FMUL R9, R9, 0.25 ;  /* 0x3e80000009091820 */ /* 0x000fe20000400000 */
[----:B0-----:R-:W-:Y:S01]  /*3f70*/  FSEL R38, RZ, -23, P3 ;  /* 0xc1b80000ff267808 */ /* 0x001fe20001800000 */
[----:B------:R-:W-:Y:S01]  /*3f80*/  @!P2 FMUL R11, R11, 16777216 ;  /* 0x4b8000000b0ba820 */ /* 0x000fe20000400000 */
[----:B------:R-:W-:Y:S01]  /*3f90*/  @!P2 FMUL R12, R12, 16777216 ;  /* 0x4b8000000c0ca820 */ /* 0x000fe20000400000 */
[----:B------:R-:W-:Y:S01]  /*3fa0*/  @!P2 FMUL R14, R14, 16777216 ;  /* 0x4b8000000e0ea820 */ /* 0x000fe20000400000 */
[----:B------:R-:W-:Y:S01]  /*3fb0*/  @P1 FMUL R17, R17, 0.25 ;  /* 0x3e80000011111820 */ /* 0x000fe20000400000 */
[----:B------:R-:W-:Y:S01]  /*3fc0*/  FFMA.FTZ R38, R41, 1.1920928955078125e-07, R38 ;  /* 0x3400000029267823 */ /* 0x000fe20000010026 */
[----:B------:R-:W-:-:S02]  /*3fd0*/  HFMA2 R41, -RZ, RZ, 1.443359375, -0.2030029296875 ;  /* 0x3dc6b27fff297431 */ /* 0x000fc400000001ff */
[----:B------:R-:W-:Y:S01]  /*3fe0*/  @P1 FMUL R4, R4, 0.25 ;  /* 0x3e80000004041820 */ /* 0x000fe20000400000 */
[C---:B-1----:R-:W-:Y:S01]  /*3ff0*/  FMUL R43, R44.reuse, R6 ;  /* 0x000000062c2b7220 */ /* 0x042fe20000400000 */
[C---:B------:R-:W-:Y:S01]  /*4000*/  FMUL R5, R44.reuse, R5 ;  /* 0x000000052c057220 */ /* 0x040fe20000400000 */
[C---:B------:R-:W-:Y:S01]  /*4010*/  FMUL R6, R44.reuse, R7 ;  /* 0x000000072c067220 */ /* 0x040fe20000400000 */
[C---:B------:R-:W-:Y:S01]  /*4020*/  FMUL R7, R44.reuse, R8 ;  /* 0x000000082c077220 */ /* 0x040fe20000400000 */
[C---:B------:R-:W-:Y:S01]  /*4030*/  FMUL R10, R44.reuse, R10 ;  /* 0x0000000a2c0a7220 */ /* 0x040fe20000400000 */
[----:B------:R-:W-:Y:S01]  /*4040*/  FMUL R40, R44, R11 ;  /* 0x0000000b2c287220 */ /* 0x000fe20000400000 */
[----:B------:R-:W-:Y:S01]  /*4050*/  @P1 FMUL R13, R13, 0.25 ;  /* 0x3e8000000d0d1820 */ /* 0x000fe20000400000 */
[----:B------:R-:W-:Y:S01]  /*4060*/  F2FP.F16.F32.PACK_AB R8, R6, R5 ;  /* 0x000000050608723e */ /* 0x000fe200000000ff */
[----:B------:R-:W-:Y:S01]  /*4070*/  FFMA.FTZ R41, R42, R41, -0.16845393180847167969 ;  /* 0xbe2c7f302a297423 */ /* 0x000fe20000010029 */
[----:B------:R-:W-:Y:S01]  /*4080*/  F2FP.F16.F32.PACK_AB R5, R10, R7 ;  /* 0x000000070a05723e */ /* 0x000fe200000000ff */
[----:B------:R-:W-:Y:S01]  /*4090*/  @P1 FMUL R15, R15, 0.25 ;  /* 0x3e8000000f0f1820 */ /* 0x000fe20000400000 */
[----:B------:R-:W-:Y:S01]  /*40a0*/  @P1 FMUL R16, R16, 0.25 ;  /* 0x3e80000010101820 */ /* 0x000fe20000400000 */
[----:B------:R-:W-:Y:S01]  /*40b0*/  FFMA.FTZ R41, R42, R41, 0.1716887056827545166 ;  /* 0x3e2fcf2a2a297423 */ /* 0x000fe20000010029 */
[----:B------:R-:W-:Y:S01]  /*40c0*/  @P1 FMUL R18, R18, 0.25 ;  /* 0x3e80000012121820 */ /* 0x000fe20000400000 */
[----:B------:R-:W-:Y:S01]  /*40d0*/  @P1 FMUL R19, R19, 0.25 ;  /* 0x3e80000013131820 */ /* 0x000fe20000400000 */
[----:B------:R-:W-:Y:S01]  /*40e0*/  @!P2 FMUL R9, R9, 16777216 ;  /* 0x4b8000000909a820 */ /* 0x000fe20000400000 */
[----:B------:R-:W-:Y:S01]  /*40f0*/  FFMA.FTZ R41, R42, R41, -0.17900948226451873779 ;  /* 0xbe374e432a297423 */ /* 0x000fe20000010029 */
[C---:B------:R-:W-:Y:S01]  /*4100*/  FMUL R12, R44.reuse, R12 ;  /* 0x0000000c2c0c7220 */ /* 0x040fe20000400000 */
[----:B------:R-:W-:Y:S01]  /*4110*/  FMUL R11, R44, R14 ;  /* 0x0000000e2c0b7220 */ /* 0x000fe20000400000 */
[----:B------:R-:W-:Y:S01]  /*4120*/  @!P2 FMUL R17, R17, 16777216 ;  /* 0x4b8000001111a820 */ /* 0x000fe20000400000 */
[----:B------:R-:W-:Y:S01]  /*4130*/  FFMA.FTZ R7, R42, R41, 0.20512372255325317383 ;  /* 0x3e520bf42a077423 */ /* 0x000fe20000010029 */
[----:B------:R-:W-:Y:S01]  /*4140*/  @!P2 FMUL R4, R4, 16777216 ;  /* 0x4b8000000404a820 */ /* 0x000fe20000400000 */
[----:B------:R-:W-:Y:S01]  /*4150*/  @!P2 FMUL R13, R13, 16777216 ;  /* 0x4b8000000d0da820 */ /* 0x000fe20000400000 */
[----:B------:R-:W-:Y:S01]  /*4160*/  @!P2 FMUL R15, R15, 16777216 ;  /* 0x4b8000000f0fa820 */ /* 0x000fe20000400000 */
[----:B------:R-:W-:Y:S01]  /*4170*/  FFMA.FTZ R7, R42, R7, -0.24046532809734344482 ;  /* 0xbe763c8b2a077423 */ /* 0x000fe20000010007 */
[----:B------:R-:W-:Y:S01]  /*4180*/  @!P2 FMUL R16, R16, 16777216 ;  /* 0x4b8000001010a820 */ /* 0x000fe20000400000 */
[----:B------:R-:W-:Y:S01]  /*4190*/  @!P2 FMUL R18, R18, 16777216 ;  /* 0x4b8000001212a820 */ /* 0x000fe20000400000 */
[----:B------:R-:W-:Y:S01]  /*41a0*/  @!P2 FMUL R19, R19, 16777216 ;  /* 0x4b8000001313a820 */ /* 0x000fe20000400000 */
[----:B------:R-:W-:Y:S01]  /*41b0*/  FFMA.FTZ R7, R42, R7, 0.28857114911079406738 ;  /* 0x3e93bf992a077423 */ /* 0x000fe20000010007 */
[C---:B------:R-:W-:Y:S01]  /*41c0*/  FMUL R9, R44.reuse, R9 ;  /* 0x000000092c097220 */ /* 0x040fe20000400000 */
[----:B------:R-:W-:Y:S01]  /*41d0*/  F2FP.F16.F32.PACK_AB R6, R11, R12 ;  /* 0x0000000c0b06723e */ /* 0x000fe200000000ff */
[----:B------:R-:W-:Y:S01]  /*41e0*/  FMUL R11, R44, R17 ;  /* 0x000000112c0b7220 */ /* 0x000fe20000400000 */
[----:B------:R-:W-:Y:S01]  /*41f0*/  FFMA.FTZ R7, R42, R7, -0.36067417263984680176 ;  /* 0xbeb8aa492a077423 */ /* 0x000fe20000010007 */
[C---:B------:R-:W-:Y:S01]  /*4200*/  FMUL R4, R44.reuse, R4 ;  /* 0x000000042c047220 */ /* 0x040fe20000400000 */
[C---:B------:R-:W-:Y:S01]  /*4210*/  FMUL R10, R44.reuse, R13 ;  /* 0x0000000d2c0a7220 */ /* 0x040fe20000400000 */
[----:B------:R-:W-:Y:S01]  /*4220*/  FMUL R15, R44, R15 ;  /* 0x0000000f2c0f7220 */ /* 0x000fe20000400000 */
[----:B------:R-:W-:Y:S01]  /*4230*/  FFMA.FTZ R7, R42, R7, 0.48089820146560668945 ;  /* 0x3ef6384a2a077423 */ /* 0x000fe20000010007 */
[C---:B------:R-:W-:Y:S01]  /*4240*/  FMUL R16, R44.reuse, R16 ;  /* 0x000000102c107220 */ /* 0x040fe20000400000 */
[C---:B------:R-:W-:Y:S01]  /*4250*/  FMUL R17, R44.reuse, R18 ;  /* 0x000000122c117220 */ /* 0x040fe20000400000 */
[----:B------:R-:W-:Y:S01]  /*4260*/  FMUL R14, R44, R19 ;  /* 0x000000132c0e7220 */ /* 0x000fe20000400000 */
[----:B------:R-:W-:Y:S01]  /*4270*/  FFMA.FTZ R7, R42, R7, -0.72134751081466674805 ;  /* 0xbf38aa3b2a077423 */ /* 0x000fe20000010007 */
[----:B------:R-:W-:Y:S01]  /*4280*/  F2FP.F16.F32.PACK_AB R9, R40, R9 ;  /* 0x000000092809723e */ /* 0x000fe200000000ff */
[----:B------:R-:W0:Y:S01]  /*4290*/  LDC R12, c[0x0][0x3e8] ;  /* 0x0000fa00ff0c7b82 */ /* 0x000e220000000800 */
[----:B------:R-:W-:Y:S01]  /*42a0*/  F2FP.F16.F32.PACK_AB R4, R43, R4 ;  /* 0x000000042b04723e */ /* 0x000fe200000000ff */
[----:B------:R-:W-:Y:S01]  /*42b0*/  FMUL R7, R42, R7 ;  /* 0x000000072a077220 */ /* 0x000fe20000400000 */
[----:B------:R-:W-:Y:S01]  /*42c0*/  F2FP.F16.F32.PACK_AB R10, R15, R10 ;  /* 0x0000000a0f0a723e */ /* 0x000fe200000000ff */
[----:B------:R-:W-:Y:S01]  /*42d0*/  IMAD R15, R3, UR5, RZ ;  /* 0x00000005030f7c24 */ /* 0x000fe2000f8e02ff */
[----:B------:R-:W-:Y:S01]  /*42e0*/  F2FP.F16.F32.PACK_AB R11, R14, R11 ;  /* 0x0000000b0e0b723e */ /* 0x000fe200000000ff */
[----:B------:R-:W-:Y:S01]  /*42f0*/  FMUL R13, R42, R7 ;  /* 0x000000072a0d7220 */ /* 0x000fe20000400000 */
[----:B------:R-:W-:Y:S01]  /*4300*/  F2FP.F16.F32.PACK_AB R7, R17, R16 ;  /* 0x000000101107723e */ /* 0x000fe200000000ff */
[----:B------:R-:W1:Y:S01]  /*4310*/  LDC.64 R40, c[0x0][0x398] ;  /* 0x0000e600ff287b82 */ /* 0x000e620000000a00 */
[----:B------:R-:W-:Y:S01]  /*4320*/  ISETP.GE.U32.AND P3, PT, R60, 0x7f800000, PT ;  /* 0x7f8000003c00780c */ /* 0x000fe20003f66070 */
[----:B------:R-:W-:Y:S01]  /*4330*/  STS.128 [R37+0x800], R8 ;  /* 0x0008000825007388 */ /* 0x000fe20000000c00 */
[----:B------:R-:W-:Y:S01]  /*4340*/  FFMA.FTZ R13, R42, 1.4426950216293334961, R13 ;  /* 0x3fb8aa3b2a0d7823 */ /* 0x000fe2000001000d */
[----:B------:R-:W-:Y:S01]  /*4350*/  @P1 FMUL R20, R20, 0.25 ;  /* 0x3e80000014141820 */ /* 0x000fe20000400000 */
[----:B------:R-:W-:Y:S01]  /*4360*/  @P1 FMUL R21, R21, 0.25 ;  /* 0x3e80000015151820 */ /* 0x000fe20000400000 */
[----:B------:R2:W-:Y:S01]  /*4370*/  STS.128 [R37], R4 ;  /* 0x0000000425007388 */ /* 0x0005e20000000c00 */
[----:B------:R-:W-:Y:S01]  /*4380*/  FADD R38, R38, R13 ;  /* 0x0000000d26267221 */ /* 0x000fe20000000000 */
[----:B------:R-:W-:Y:S01]  /*4390*/  USHF.L.U32 UR5, UR4, 0x1, URZ ;  /* 0x0000000104057899 */ /* 0x000fe200080006ff */
[----:B------:R-:W-:Y:S01]  /*43a0*/  @P1 FMUL R22, R22, 0.25 ;  /* 0x3e80000016161820 */ /* 0x000fe20000400000 */
[----:B------:R-:W-:Y:S01]  /*43b0*/  @P1 FMUL R25, R25, 0.25 ;  /* 0x3e80000019191820 */ /* 0x000fe20000400000 */
[----:B------:R-:W-:Y:S01]  /*43c0*/  @P1 FMUL R27, R27, 0.25 ;  /* 0x3e8000001b1b1820 */ /* 0x000fe20000400000 */
[----:B------:R-:W-:Y:S01]  /*43d0*/  @P1 FMUL R28, R28, 0.25 ;  /* 0x3e8000001c1c1820 */ /* 0x000fe20000400000 */
[----:B------:R-:W-:Y:S01]  /*43e0*/  @P1 FMUL R30, R30, 0.25 ;  /* 0x3e8000001e1e1820 */ /* 0x000fe20000400000 */
[----:B------:R-:W-:Y:S01]  /*43f0*/  @P3 MOV R17, 0x7f800000 ;  /* 0x7f80000000113802 */ /* 0x000fe20000000f00 */
[----:B------:R-:W-:-:S02]  /*4400*/  IMAD.SHL.U32 R13, R15, 0x2, RZ ;  /* 0x000000020f0d7824 */ /* 0x000fc400078e00ff */
[----:B------:R-:W-:Y:S01]  /*4410*/  @!P2 FMUL R20, R20, 16777216 ;  /* 0x4b8000001414a820 */ /* 0x000fe20000400000 */
[----:B------:R-:W-:Y:S01]  /*4420*/  @!P2 FMUL R21, R21, 16777216 ;  /* 0x4b8000001515a820 */ /* 0x000fe20000400000 */
[----:B------:R-:W-:Y:S01]  /*4430*/  SHF.R.U32.HI R43, RZ, 0x7, R0 ;  /* 0x00000007ff2b7819 */ /* 0x000fe20000011600 */
[----:B------:R-:W-:Y:S01]  /*4440*/  @!P2 FMUL R22, R22, 16777216 ;  /* 0x4b8000001616a820 */ /* 0x000fe20000400000 */
[----:B------:R-:W-:Y:S01]  /*4450*/  @!P2 FMUL R25, R25, 16777216 ;  /* 0x4b8000001919a820 */ /* 0x000fe20000400000 */
[----:B------:R-:W-:Y:S01]  /*4460*/  @!P2 FMUL R27, R27, 16777216 ;  /* 0x4b8000001b1ba820 */ /* 0x000fe20000400000 */
[----:B------:R-:W-:Y:S01]  /*4470*/  @!P2 FMUL R28, R28, 16777216 ;  /* 0x4b8000001c1ca820 */ /* 0x000fe20000400000 */
[----:B------:R-:W-:Y:S01]  /*4480*/  @!P2 FMUL R30, R30, 16777216 ;  /* 0x4b8000001e1ea820 */ /* 0x000fe20000400000 */
[----:B------:R-:W-:Y:S01]  /*4490*/  LOP3.LUT R0, R0, 0xff, RZ, 0xc0, !PT ;  /* 0x000000ff00007812 */ /* 0x000fe200078ec0ff */
[----:B------:R-:W-:Y:S01]  /*44a0*/  @P3 FFMA.FTZ R38, R60, R17, +INF ;  /* 0x7f8000003c263423 */ /* 0x000fe20000010011 */
[----:B-1----:R-:W-:Y:S01]  /*44b0*/  IADD3 R14, P3, P5, R13, UR5, R40 ;  /* 0x000000050d0e7c10 */ /* 0x002fe2000fd7e028 */
[C---:B------:R-:W-:Y:S01]  /*44c0*/  FMUL R16, R44.reuse, R20 ;  /* 0x000000142c107220 */ /* 0x040fe20000400000 */
[----:B------:R-:W-:Y:S01]  /*44d0*/  UIMAD.WIDE UR4, UR4, 0x2, URZ ;  /* 0x00000002040478a5 */ /* 0x000fe2000f8e02ff */
[----:B------:R-:W-:Y:S01]  /*44e0*/  FMUL R20, R44, R21 ;  /* 0x000000152c147220 */ /* 0x000fe20000400000 */
[----:B--2---:R-:W-:-:S04]  /*44f0*/  IMAD.HI R4, R15, 0x2, RZ ;  /* 0x000000020f047827 */ /* 0x004fc800078e02ff */
[C---:B------:R-:W-:Y:S01]  /*4500*/  FMUL R5, R44.reuse, R22 ;  /* 0x000000162c057220 */ /* 0x040fe20000400000 */
[C---:B------:R-:W-:Y:S01]  /*4510*/  FMUL R21, R44.reuse, R25 ;  /* 0x000000192c157220 */ /* 0x040fe20000400000 */
[C---:B------:R-:W-:Y:S01]  /*4520*/  FMUL R6, R44.reuse, R27 ;  /* 0x0000001b2c067220 */ /* 0x040fe20000400000 */
[C---:B------:R-:W-:Y:S01]  /*4530*/  FMUL R18, R44.reuse, R28 ;  /* 0x0000001c2c127220 */ /* 0x040fe20000400000 */
[----:B------:R-:W-:Y:S01]  /*4540*/  FMUL R7, R44, R30 ;  /* 0x0000001e2c077220 */ /* 0x000fe20000400000 */
[----:B------:R-:W-:Y:S01]  /*4550*/  LEA R13, R0, UR12, 0x4 ;  /* 0x0000000c000d7c11 */ /* 0x000fe2000f8e20ff */
[----:B------:R-:W-:Y:S01]  /*4560*/  BAR.SYNC.DEFER_BLOCKING 0x0 ;  /* 0x0000000000007b1d */ /* 0x000fe20000010000 */
[----:B------:R-:W-:Y:S01]  /*4570*/  SGXT.U32 R43, R43, 0x1 ;  /* 0x000000012b2b781a */ /* 0x000fe20000000000 */
[----:B------:R-:W-:Y:S01]  /*4580*/  @P1 FMUL R29, R29, 0.25 ;  /* 0x3e8000001d1d1820 */ /* 0x000fe20000400000 */
[----:B------:R-:W-:Y:S01]  /*4590*/  IADD3.X R15, PT, PT, R4, UR5, R41, P3, P5 ;  /* 0x00000005040f7c10 */ /* 0x000fe20009fea429 */
[----:B------:R-:W-:Y:S01]  /*45a0*/  @P1 FMUL R31, R31, 0.25 ;  /* 0x3e8000001f1f1820 */ /* 0x000fe20000400000 */
[----:B------:R-:W-:Y:S01]  /*45b0*/  F2FP.F16.F32.PACK_AB R16, R5, R16 ;  /* 0x000000100510723e */ /* 0x000fe200000000ff */
[----:B0-----:R-:W-:Y:S01]  /*45c0*/  IMAD R43, R43, R12, RZ ;  /* 0x0000000c2b2b7224 */ /* 0x001fe200078e02ff */
[----:B------:R-:W-:Y:S01]  /*45d0*/  F2FP.F16.F32.PACK_AB R21, R6, R21 ;  /* 0x000000150615723e */ /* 0x000fe200000000ff */
[----:B------:R-:W-:Y:S01]  /*45e0*/  @P1 FMUL R23, R23, 0.25 ;  /* 0x3e80000017171820 */ /* 0x000fe20000400000 */
[----:B------:R-:W-:Y:S01]  /*45f0*/  F2FP.F16.F32.PACK_AB R18, R7, R18 ;  /* 0x000000120712723e */ /* 0x000fe200000000ff */
[----:B------:R-:W-:Y:S01]  /*4600*/  @P1 FMUL R24, R24, 0.25 ;  /* 0x3e80000018181820 */ /* 0x000fe20000400000 */
[----:B------:R-:W-:Y:S01]  /*4610*/  @P1 FMUL R26, R26, 0.25 ;  /* 0x3e8000001a1a1820 */ /* 0x000fe20000400000 */
[----:B------:R-:W-:Y:S01]  /*4620*/  @P1 FMUL R32, R32, 0.25 ;  /* 0x3e80000020201820 */ /* 0x000fe20000400000 */
[----:B------:R-:W-:Y:S01]  /*4630*/  @P1 FMUL R33, R33, 0.25 ;  /* 0x3e80000021211820 */ /* 0x000fe20000400000 */
[----:B------:R-:W-:Y:S01]  /*4640*/  @P1 FMUL R34, R34, 0.25 ;  /* 0x3e80000022221820 */ /* 0x000fe20000400000 */
[----:B------:R-:W-:Y:S01]  /*4650*/  @P1 FMUL R35, R35, 0.25 ;  /* 0x3e80000023231820 */ /* 0x000fe20000400000 */
[----:B------:R-:W-:Y:S01]  /*4660*/  @!P2 FMUL R29, R29, 16777216 ;  /* 0x4b8000001d1da820 */ /* 0x000fe20000400000 */
[----:B------:R-:W-:Y:S01]  /*4670*/  @!P2 FMUL R31, R31, 16777216 ;  /* 0x4b8000001f1fa820 */ /* 0x000fe20000400000 */
[----:B------:R-:W-:Y:S01]  /*4680*/  LEA R27, R12, R43, 0x1 ;  /* 0x0000002b0c1b7211 */ /* 0x000fe200078e08ff */
[----:B------:R-:W-:Y:S01]  /*4690*/  @!P2 FMUL R23, R23, 16777216 ;  /* 0x4b8000001717a820 */ /* 0x000fe20000400000 */
[----:B------:R-:W-:Y:S01]  /*46a0*/  @!P2 FMUL R24, R24, 16777216 ;  /* 0x4b8000001818a820 */ /* 0x000fe20000400000 */
[----:B------:R-:W-:Y:S01]  /*46b0*/  @!P2 FMUL R26, R26, 16777216 ;  /* 0x4b8000001a1aa820 */ /* 0x000fe20000400000 */
[----:B------:R-:W-:Y:S01]  /*46c0*/  @!P2 FMUL R32, R32, 16777216 ;  /* 0x4b8000002020a820 */ /* 0x000fe20000400000 */
[----:B------:R-:W-:Y:S01]  /*46d0*/  @!P2 FMUL R33, R33, 16777216 ;  /* 0x4b8000002121a820 */ /* 0x000fe20000400000 */
[----:B------:R-:W0:Y:S01]  /*46e0*/  LDS.128 R8, [R13] ;  /* 0x000000000d087984 */ /* 0x000e220000000c00 */
[----:B------:R-:W-:Y:S01]  /*46f0*/  @!P2 FMUL R34, R34, 16777216 ;  /* 0x4b8000002222a820 */ /* 0x000fe20000400000 */
[----:B------:R-:W-:Y:S01]  /*4700*/  @!P2 FMUL R35, R35, 16777216 ;  /* 0x4b8000002323a820 */ /* 0x000fe20000400000 */
[C---:B------:R-:W-:Y:S01]  /*4710*/  FMUL R22, R44.reuse, R29 ;  /* 0x0000001d2c167220 */ /* 0x040fe20000400000 */
[----:B------:R-:W-:Y:S01]  /*4720*/  LDS.128 R4, [R13+0x1000] ;  /* 0x001000000d047984 */ /* 0x000fe20000000c00 */
[----:B------:R-:W-:Y:S01]  /*4730*/  FMUL R31, R44, R31 ;  /* 0x0000001f2c1f7220 */ /* 0x000fe20000400000 */
[----:B------:R-:W-:-:S02]  /*4740*/  IMAD R29, R12, 0x2, R27 ;  /* 0x000000020c1d7824 */ /* 0x000fc400078e021b */
[C---:B------:R-:W-:Y:S01]  /*4750*/  FMUL R23, R44.reuse, R23 ;  /* 0x000000172c177220 */ /* 0x040fe20000400000 */
[C---:B------:R-:W-:Y:S01]  /*4760*/  FMUL R17, R44.reuse, R24 ;  /* 0x000000182c117220 */ /* 0x040fe20000400000 */
[C---:B------:R-:W-:Y:S01]  /*4770*/  FMUL R26, R44.reuse, R26 ;  /* 0x0000001a2c1a7220 */ /* 0x040fe20000400000 */
[C---:B------:R-:W-:Y:S01]  /*4780*/  FMUL R19, R44.reuse, R32 ;  /* 0x000000202c137220 */ /* 0x040fe20000400000 */
[C---:B------:R-:W-:Y:S01]  /*4790*/  FMUL R33, R44.reuse, R33 ;  /* 0x000000212c217220 */ /* 0x040fe20000400000 */
[C---:B------:R-:W-:Y:S01]  /*47a0*/  FMUL R34, R44.reuse, R34 ;  /* 0x000000222c227220 */ /* 0x040fe20000400000 */
[----:B------:R-:W-:Y:S01]  /*47b0*/  FMUL R44, R44, R35 ;  /* 0x000000232c2c7220 */ /* 0x000fe20000400000 */
[----:B------:R-:W-:Y:S01]  /*47c0*/  F2FP.F16.F32.PACK_AB R22, R31, R22 ;  /* 0x000000161f16723e */ /* 0x000fe200000000ff */
[----:B------:R-:W1:Y:S01]  /*47d0*/  LDCU UR4, c[0x0][0x3ec] ;  /* 0x00007d80ff0477ac */ /* 0x000e620008000800 */
[----:B------:R-:W-:Y:S02]  /*47e0*/  LEA R31, R12, R29, 0x1 ;  /* 0x0000001d0c1f7211 */ /* 0x000fe400078e08ff */
[----:B------:R-:W-:-:S02]  /*47f0*/  F2FP.F16.F32.PACK_AB R20, R23, R20 ;  /* 0x000000141714723e */ /* 0x000fc400000000ff */
[----:B------:R-:W-:Y:S02]  /*4800*/  F2FP.F16.F32.PACK_AB R17, R26, R17 ;  /* 0x000000111a11723e */ /* 0x000fe400000000ff */
[----:B------:R-:W-:Y:S01]  /*4810*/  F2FP.F16.F32.PACK_AB R19, R34, R19 ;  /* 0x000000132213723e */ /* 0x000fe200000000ff */
[----:B------:R-:W-:Y:S01]  /*4820*/  BAR.SYNC.DEFER_BLOCKING 0x0 ;  /* 0x0000000000007b1d */ /* 0x000fe20000010000 */
[----:B------:R-:W-:Y:S01]  /*4830*/  F2FP.F16.F32.PACK_AB R23, R44, R33 ;  /* 0x000000212c17723e */ /* 0x000fe200000000ff */
[C---:B------:R-:W-:Y:S01]  /*4840*/  IMAD R33, R12.reuse, 0x2, R31 ;  /* 0x000000020c217824 */ /* 0x040fe200078e021f */
[-C--:B------:R-:W-:Y:S02]  /*4850*/  LEA R24, P1, R43, R14.reuse, 0x1 ;  /* 0x0000000e2b187211 */ /* 0x080fe400078208ff */
[----:B------:R-:W-:Y:S02]  /*4860*/  LEA R26, P2, R27, R14, 0x1 ;  /* 0x0000000e1b1a7211 */ /* 0x000fe400078408ff */
[----:B------:R-:W-:-:S02]  /*4870*/  LEA R35, R12, R33, 0x1 ;  /* 0x000000210c237211 */ /* 0x000fc400078e08ff */
[-C--:B------:R-:W-:Y:S01]  /*4880*/  LEA.HI.X.SX32 R25, R43, R15.reuse, 0x1, P1 ;  /* 0x0000000f2b197211 */ /* 0x080fe200008f0eff */
[----:B-1----:R-:W-:Y:S01]  /*4890*/  UIMAD UR4, UR9, UR4, URZ ;  /* 0x00000004090472a4 */ /* 0x002fe2000f8e02ff */
[----:B------:R-:W-:Y:S01]  /*48a0*/  LEA R28, P1, R29, R14, 0x1 ;  /* 0x0000000e1d1c7211 */ /* 0x000fe200078208ff */
[C---:B------:R-:W-:Y:S01]  /*48b0*/  IMAD R41, R12.reuse, 0x2, R35 ;  /* 0x000000020c297824 */ /* 0x040fe200078e0223 */
[-C--:B------:R-:W-:Y:S01]  /*48c0*/  LEA.HI.X.SX32 R27, R27, R15.reuse, 0x1, P2 ;  /* 0x0000000f1b1b7211 */ /* 0x080fe200010f0eff */
[----:B------:R-:W-:Y:S01]  /*48d0*/  USHF.L.U32 UR6, UR4, 0x2, URZ ;  /* 0x0000000204067899 */ /* 0x000fe200080006ff */
[----:B------:R-:W-:Y:S01]  /*48e0*/  LEA.HI.X.SX32 R29, R29, R15, 0x1, P1 ;  /* 0x0000000f1d1d7211 */ /* 0x000fe200008f0eff */
[----:B------:R-:W-:Y:S01]  /*48f0*/  UIMAD.WIDE UR4, UR4, 0x4, URZ ;  /* 0x00000004040478a5 */ /* 0x000fe2000f8e02ff */
[----:B------:R-:W-:Y:S02]  /*4900*/  LEA R43, R12, R41, 0x1 ;  /* 0x000000290c2b7211 */ /* 0x000fe400078e08ff */
[----:B------:R-:W-:-:S03]  /*4910*/  FSEL R38, R38, -INF , P4 ;  /* 0xff80000026267808 */ /* 0x000fc60002000000 */
[----:B------:R-:W-:Y:S01]  /*4920*/  IMAD R45, R12, 0x2, R43 ;  /* 0x000000020c2d7824 */ /* 0x000fe200078e022b */
[----:B------:R0:W-:Y:S01]  /*4930*/  STS.128 [R37], R16 ;  /* 0x0000001025007388 */ /* 0x0001e20000000c00 */
[----:B------:R-:W-:-:S03]  /*4940*/  FFMA R39, R38, 0.69314718246459960938, R39 ;  /* 0x3f31721826277823 */ /* 0x000fc60000000027 */
[----:B------:R1:W-:Y:S01]  /*4950*/  STS.128 [R37+0x800], R20 ;  /* 0x0008001425007388 */ /* 0x0003e20000000c00 */
[----:B------:R-:W-:Y:S01]  /*4960*/  BAR.SYNC.DEFER_BLOCKING 0x0 ;  /* 0x0000000000007b1d */ /* 0x000fe20000010000 */
[----:B0-----:R-:W-:Y:S02]  /*4970*/  PRMT R17, R8, 0x7632, R17 ;  /* 0x0000763208117816 */ /* 0x001fe40000000011 */
[-C--:B------:R-:W-:Y:S02]  /*4980*/  LEA R16, P1, R31, R14.reuse, 0x1 ;  /* 0x0000000e1f107211 */ /* 0x080fe400078208ff */
[C---:B-1----:R-:W-:Y:S02]  /*4990*/  LEA R23, R12.reuse, R45, 0x1 ;  /* 0x0000002d0c177211 */ /* 0x042fe400078e08ff */
[----:B------:R-:W-:Y:S01]  /*49a0*/  PRMT R21, R9, 0x7632, R21 ;  /* 0x0000763209157816 */ /* 0x000fe20000000015 */
[----:B------:R-:W-:Y:S04]  /*49b0*/  STG.E.U16 desc[UR30][R24.64], R8 ;  /* 0x0000000818007986 */ /* 0x000fe8000c10151e */
[----:B------:R0:W-:Y:S04]  /*49c0*/  STG.E.U16 desc[UR30][R26.64], R17 ;  /* 0x000000111a007986 */ /* 0x0001e8000c10151e */
[----:B------:R1:W-:Y:S01]  /*49d0*/  STG.E.U16 desc[UR30][R28.64], R9 ;  /* 0x000000091c007986 */ /* 0x0003e2000c10151e */
[----:B0-----:R-:W-:Y:S01]  /*49e0*/  LEA.HI.X.SX32 R17, R31, R15, 0x1, P1 ;  /* 0x0000000f1f117211 */ /* 0x001fe200008f0eff */
[----:B------:R-:W-:Y:S01]  /*49f0*/  IMAD R31, R12, 0x2, R23 ;  /* 0x000000020c1f7824 */ /* 0x000fe200078e0217 */
[----:B------:R-:W-:-:S02]  /*4a00*/  LEA R18, P1, R33, R14, 0x1 ;  /* 0x0000000e21127211 */ /* 0x000fc400078208ff */
[----:B-1----:R-:W-:Y:S01]  /*4a10*/  PRMT R9, R10, 0x7632, R9 ;  /* 0x000076320a097816 */ /* 0x002fe20000000009 */
[----:B------:R0:W-:Y:S01]  /*4a20*/  STG.E.U16 desc[UR30][R16.64], R21 ;  /* 0x0000001510007986 */ /* 0x0001e2000c10151e */
[C---:B------:R-:W-:Y:S02]  /*4a30*/  LEA R37, R12.reuse, R31, 0x1 ;  /* 0x0000001f0c257211 */ /* 0x040fe400078e08ff */
[-C--:B------:R-:W-:Y:S02]  /*4a40*/  LEA.HI.X.SX32 R19, R33, R15.reuse, 0x1, P1 ;  /* 0x0000000f21137211 */ /* 0x080fe400008f0eff */
[C---:B------:R-:W-:Y:S01]  /*4a50*/  LEA R20, P1, R35.reuse, R14, 0x1 ;  /* 0x0000000e23147211 */ /* 0x040fe200078208ff */
[----:B------:R-:W-:Y:S02]  /*4a60*/  IMAD R33, R12, 0x2, R37 ;  /* 0x000000020c217824 */ /* 0x000fe400078e0225 */
[----:B------:R1:W-:Y:S01]  /*4a70*/  STG.E.U16 desc[UR30][R18.64], R10 ;  /* 0x0000000a12007986 */ /* 0x0003e2000c10151e */
[----:B0-----:R-:W-:-:S02]  /*4a80*/  LEA.HI.X.SX32 R21, R35, R15, 0x1, P1 ;  /* 0x0000000f23157211 */ /* 0x001fc400008f0eff */
[C---:B------:R-:W-:Y:S02]  /*4a90*/  LEA R35, R12.reuse, R33, 0x1 ;  /* 0x000000210c237211 */ /* 0x040fe400078e08ff */
[-C--:B------:R-:W-:Y:S01]  /*4aa0*/  LEA R26, P1, R41, R14.reuse, 0x1 ;  /* 0x0000000e291a7211 */ /* 0x080fe200078208ff */
[----:B------:R0:W-:Y:S01]  /*4ab0*/  STG.E.U16 desc[UR30][R20.64], R9 ;  /* 0x0000000914007986 */ /* 0x0001e2000c10151e */
[----:B------:R-:W-:Y:S01]  /*4ac0*/  PRMT R17, R11, 0x7632, R17 ;  /* 0x000076320b117816 */ /* 0x000fe20000000011 */
[C---:B------:R-:W-:Y:S01]  /*4ad0*/  IMAD R29, R12.reuse, 0x2, R35 ;  /* 0x000000020c1d7824 */ /* 0x040fe200078e0223 */
[----:B------:R-:W-:Y:S02]  /*4ae0*/  LEA.HI.X.SX32 R27, R41, R15, 0x1, P1 ;  /* 0x0000000f291b7211 */ /* 0x000fe400008f0eff */
[-C--:B------:R-:W-:Y:S02]  /*4af0*/  LEA R8, P1, R43, R14.reuse, 0x1 ;  /* 0x0000000e2b087211 */ /* 0x080fe400078208ff */
[----:B------:R-:W-:Y:S01]  /*4b00*/  LEA R41, R12, R29, 0x1 ;  /* 0x0000001d0c297211 */ /* 0x000fe200078e08ff */
[----:B------:R-:W-:Y:S01]  /*4b10*/  STG.E.U16 desc[UR30][R26.64], R11 ;  /* 0x0000000b1a007986 */ /* 0x000fe2000c10151e */
[----:B-1----:R-:W-:-:S02]  /*4b20*/  LEA R18, P2, R23, R14, 0x1 ;  /* 0x0000000e17127211 */ /* 0x002fc400078408ff */
[-C--:B0-----:R-:W-:Y:S01]  /*4b30*/  LEA.HI.X.SX32 R9, R43, R15.reuse, 0x1, P1 ;  /* 0x0000000f2b097211 */ /* 0x081fe200008f0eff */
[C---:B------:R-:W-:Y:S01]  /*4b40*/  IMAD R43, R12.reuse, 0x2, R41 ;  /* 0x000000020c2b7824 */ /* 0x040fe200078e0229 */
[-C--:B------:R-:W-:Y:S02]  /*4b50*/  LEA R16, P1, R45, R14.reuse, 0x1 ;  /* 0x0000000e2d107211 */ /* 0x080fe400078208ff */
[----:B------:R-:W-:Y:S01]  /*4b60*/  LEA.HI.X.SX32 R19, R23, R15, 0x1, P2 ;  /* 0x0000000f17137211 */ /* 0x000fe200010f0eff */
[----:B------:R0:W-:Y:S01]  /*4b70*/  STG.E.U16 desc[UR30][R8.64], R17 ;  /* 0x0000001108007986 */ /* 0x0001e2000c10151e */
[C---:B------:R-:W-:Y:S02]  /*4b80*/  LEA R47, R12.reuse, R43, 0x1 ;  /* 0x0000002b0c2f7211 */ /* 0x040fe400078e08ff */
[-C--:B------:R-:W-:Y:S01]  /*4b90*/  LEA R22, P2, R37, R14.reuse, 0x1 ;  /* 0x0000000e25167211 */ /* 0x080fe200078408ff */
[----:B------:R-:W1:Y:S01]  /*4ba0*/  LDS.128 R8, [R13] ;  /* 0x000000000d087984 */ /* 0x000e620000000c00 */
[----:B------:R-:W-:Y:S01]  /*4bb0*/  LEA R20, P3, R33, R14, 0x1 ;  /* 0x0000000e21147211 */ /* 0x000fe200078608ff */
[----:B------:R-:W-:Y:S01]  /*4bc0*/  IMAD R49, R12, 0x2, R47 ;  /* 0x000000020c317824 */ /* 0x000fe200078e022f */
[----:B------:R-:W-:-:S02]  /*4bd0*/  LEA.HI.X.SX32 R23, R37, R15, 0x1, P2 ;  /* 0x0000000f25177211 */ /* 0x000fc400010f0eff */
[-C--:B------:R-:W-:Y:S02]  /*4be0*/  LEA.HI.X.SX32 R21, R33, R15.reuse, 0x1, P3 ;  /* 0x0000000f21157211 */ /* 0x080fe400018f0eff */
[-C--:B------:R-:W-:Y:S02]  /*4bf0*/  LEA R30, P3, R41, R14.reuse, 0x1 ;  /* 0x0000000e291e7211 */ /* 0x080fe400078608ff */
[----:B0-----:R-:W-:Y:S02]  /*4c00*/  LEA.HI.X.SX32 R17, R45, R15, 0x1, P1 ;  /* 0x0000000f2d117211 */ /* 0x001fe400008f0eff */
[C---:B------:R-:W-:Y:S02]  /*4c10*/  LEA R45, R12.reuse, R49, 0x1 ;  /* 0x000000310c2d7211 */ /* 0x040fe400078e08ff */
[----:B------:R-:W-:Y:S02]  /*4c20*/  LEA R24, P1, R31, R14, 0x1 ;  /* 0x0000000e1f187211 */ /* 0x000fe400078208ff */
[----:B------:R-:W-:-:S02]  /*4c30*/  LEA R51, R12, R45, 0x1 ;  /* 0x0000002d0c337211 */ /* 0x000fc400078e08ff */
[-C--:B------:R-:W-:Y:S02]  /*4c40*/  LEA.HI.X.SX32 R25, R31, R15.reuse, 0x1, P1 ;  /* 0x0000000f1f197211 */ /* 0x080fe400008f0eff */
[-C--:B------:R-:W-:Y:S01]  /*4c50*/  LEA R28, P2, R29, R14.reuse, 0x1 ;  /* 0x0000000e1d1c7211 */ /* 0x080fe200078408ff */
[C---:B------:R-:W-:Y:S01]  /*4c60*/  IMAD R37, R12.reuse, 0x2, R51 ;  /* 0x000000020c257824 */ /* 0x040fe200078e0233 */
[----:B------:R-:W-:Y:S02]  /*4c70*/  LEA.HI.X.SX32 R31, R41, R15, 0x1, P3 ;  /* 0x0000000f291f7211 */ /* 0x000fe400018f0eff */
[-C--:B------:R-:W-:Y:S02]  /*4c80*/  LEA R40, P3, R49, R14.reuse, 0x1 ;  /* 0x0000000e31287211 */ /* 0x080fe400078608ff */
[----:B------:R-:W-:Y:S02]  /*4c90*/  LEA R53, R12, R37, 0x1 ;  /* 0x000000250c357211 */ /* 0x000fe400078e08ff */
[----:B------:R-:W-:-:S02]  /*4ca0*/  LEA R26, P1, R35, R14, 0x1 ;  /* 0x0000000e231a7211 */ /* 0x000fc400078208ff */
[C---:B------:R-:W-:Y:S02]  /*4cb0*/  LEA R55, R12.reuse, R53, 0x1 ;  /* 0x000000350c377211 */ /* 0x040fe400078e08ff */
[-C--:B------:R-:W-:Y:S02]  /*4cc0*/  LEA.HI.X.SX32 R29, R29, R15.reuse, 0x1, P2 ;  /* 0x0000000f1d1d7211 */ /* 0x080fe400010f0eff */
[-C--:B------:R-:W-:Y:S01]  /*4cd0*/  LEA R34, P2, R47, R14.reuse, 0x1 ;  /* 0x0000000e2f227211 */ /* 0x080fe200078408ff */
[C---:B------:R-:W-:Y:S01]  /*4ce0*/  IMAD R57, R12.reuse, 0x2, R55 ;  /* 0x000000020c397824 */ /* 0x040fe200078e0237 */
[----:B------:R-:W-:Y:S02]  /*4cf0*/  LEA.HI.X.SX32 R41, R49, R15, 0x1, P3 ;  /* 0x0000000f31297211 */ /* 0x000fe400018f0eff */
[----:B------:R-:W-:Y:S02]  /*4d00*/  LEA R46, P3, R37, R14, 0x1 ;  /* 0x0000000e252e7211 */ /* 0x000fe400078608ff */
[----:B------:R-:W-:Y:S01]  /*4d10*/  LEA R59, R12, R57, 0x1 ;  /* 0x000000390c3b7211 */ /* 0x000fe200078e08ff */
[----:B-1----:R0:W-:Y:S01]  /*4d20*/  STG.E.U16 desc[UR30][R16.64], R8 ;  /* 0x0000000810007986 */ /* 0x0021e2000c10151e */
[----:B------:R-:W-:-:S02]  /*4d30*/  LEA.HI.X.SX32 R27, R35, R15, 0x1, P1 ;  /* 0x0000000f231b7211 */ /* 0x000fc400008f0eff */
[C---:B------:R-:W-:Y:S02]  /*4d40*/  LEA R61, R12.reuse, R59, 0x1 ;  /* 0x0000003b0c3d7211 */ /* 0x040fe400078e08ff */
[-C--:B------:R-:W-:Y:S02]  /*4d50*/  LEA.HI.X.SX32 R35, R47, R15.reuse, 0x1, P2 ;  /* 0x0000000f2f237211 */ /* 0x080fe400010f0eff */
[-C--:B------:R-:W-:Y:S01]  /*4d60*/  LEA.HI.X.SX32 R47, R37, R15.reuse, 0x1, P3 ;  /* 0x0000000f252f7211 */ /* 0x080fe200018f0eff */
[----:B------:R-:W-:Y:S01]  /*4d70*/  IMAD R37, R12, 0x2, R61 ;  /* 0x000000020c257824 */ /* 0x000fe200078e023d */
[-C--:B------:R-:W-:Y:S02]  /*4d80*/  LEA R32, P1, R43, R14.reuse, 0x1 ;  /* 0x0000000e2b207211 */ /* 0x080fe400078208ff */
[----:B------:R-:W-:Y:S02]  /*4d90*/  LEA R44, P2, R51, R14, 0x1 ;  /* 0x0000000e332c7211 */ /* 0x000fe400078408ff */
[----:B------:R-:W-:-:S02]  /*4da0*/  LEA.HI.X.SX32 R33, R43, R15, 0x1, P1 ;  /* 0x0000000f2b217211 */ /* 0x000fc400008f0eff */
[CC--:B------:R-:W-:Y:S02]  /*4db0*/  LEA R42, P1, R45.reuse, R14.reuse, 0x1 ;  /* 0x0000000e2d2a7211 */ /* 0x0c0fe400078208ff */
[C---:B------:R-:W-:Y:S02]  /*4dc0*/  LEA R63, R12.reuse, R37, 0x1 ;  /* 0x000000250c3f7211 */ /* 0x040fe400078e08ff */
[----:B------:R-:W-:Y:S02]  /*4dd0*/  LEA.HI.X.SX32 R43, R45, R15, 0x1, P1 ;  /* 0x0000000f2d2b7211 */ /* 0x000fe400008f0eff */
[C---:B------:R-:W-:Y:S02]  /*4de0*/  LEA R65, R12.reuse, R63, 0x1 ;  /* 0x0000003f0c417211 */ /* 0x040fe400078e08ff */
[----:B------:R-:W-:Y:S02]  /*4df0*/  LEA.HI.X.SX32 R45, R51, R15, 0x1, P2 ;  /* 0x0000000f332d7211 */ /* 0x000fe400010f0eff */
[-C--:B------:R-:W-:Y:S01]  /*4e00*/  LEA R48, P1, R53, R14.reuse, 0x1 ;  /* 0x0000000e35307211 */ /* 0x080fe200078208ff */
[----:B------:R-:W-:Y:S01]  /*4e10*/  IMAD R67, R12, 0x2, R65 ;  /* 0x000000020c437824 */ /* 0x000fe200078e0241 */
[----:B------:R-:W-:-:S02]  /*4e20*/  LEA R50, P2, R55, R14, 0x1 ;  /* 0x0000000e37327211 */ /* 0x000fc400078408ff */
[-C--:B------:R-:W-:Y:S02]  /*4e30*/  LEA R52, P3, R57, R14.reuse, 0x1 ;  /* 0x0000000e39347211 */ /* 0x080fe400078608ff */
[-C--:B------:R-:W-:Y:S02]  /*4e40*/  LEA.HI.X.SX32 R49, R53, R15.reuse, 0x1, P1 ;  /* 0x0000000f35317211 */ /* 0x080fe400008f0eff */
[-C--:B------:R-:W-:Y:S02]  /*4e50*/  LEA.HI.X.SX32 R51, R55, R15.reuse, 0x1, P2 ;  /* 0x0000000f37337211 */ /* 0x080fe400010f0eff */
[-C--:B------:R-:W-:Y:S02]  /*4e60*/  LEA R54, P1, R59, R14.reuse, 0x1 ;  /* 0x0000000e3b367211 */ /* 0x080fe400078208ff */
[----:B------:R-:W-:Y:S02]  /*4e70*/  LEA.HI.X.SX32 R53, R57, R15, 0x1, P3 ;  /* 0x0000000f39357211 */ /* 0x000fe400018f0eff */
[----:B------:R-:W-:-:S02]  /*4e80*/  LEA R56, P2, R61, R14, 0x1 ;  /* 0x0000000e3d387211 */ /* 0x000fc400078408ff */
[-C--:B------:R-:W-:Y:S02]  /*4e90*/  LEA R58, P3, R37, R14.reuse, 0x1 ;  /* 0x0000000e253a7211 */ /* 0x080fe400078608ff */
[----:B------:R-:W-:Y:S02]  /*4ea0*/  LEA.HI.X.SX32 R55, R59, R15, 0x1, P1 ;  /* 0x0000000f3b377211 */ /* 0x000fe400008f0eff */
[----:B------:R-:W-:Y:S02]  /*4eb0*/  LEA R12, R12, R67, 0x1 ;  /* 0x000000430c0c7211 */ /* 0x000fe400078e08ff */
[-C--:B------:R-:W-:Y:S02]  /*4ec0*/  LEA.HI.X.SX32 R57, R61, R15.reuse, 0x1, P2 ;  /* 0x0000000f3d397211 */ /* 0x080fe400010f0eff */
[----:B------:R-:W-:Y:S02]  /*4ed0*/  LEA R60, P1, R63, R14, 0x1 ;  /* 0x0000000e3f3c7211 */ /* 0x000fe400078208ff */
[----:B------:R-:W-:-:S02]  /*4ee0*/  LEA.HI.X.SX32 R59, R37, R15, 0x1, P3 ;  /* 0x0000000f253b7211 */ /* 0x000fc400018f0eff */
[-C--:B------:R-:W-:Y:S02]  /*4ef0*/  LEA R62, P2, R65, R14.reuse, 0x1 ;  /* 0x0000000e413e7211 */ /* 0x080fe400078408ff */
[-C--:B------:R-:W-:Y:S02]  /*4f00*/  LEA R64, P3, R67, R14.reuse, 0x1 ;  /* 0x0000000e43407211 */ /* 0x080fe400078608ff */
[----:B------:R-:W-:Y:S02]  /*4f10*/  LEA R66, P4, R12, R14, 0x1 ;  /* 0x0000000e0c427211 */ /* 0x000fe400078808ff */
[-C--:B------:R-:W-:Y:S02]  /*4f20*/  LEA.HI.X.SX32 R61, R63, R15.reuse, 0x1, P1 ;  /* 0x0000000f3f3d7211 */ /* 0x080fe400008f0eff */
[-C--:B------:R-:W-:Y:S02]  /*4f30*/  LEA.HI.X.SX32 R63, R65, R15.reuse, 0x1, P2 ;  /* 0x0000000f413f7211 */ /* 0x080fe400010f0eff */
[----:B------:R-:W-:-:S02]  /*4f40*/  LEA.HI.X.SX32 R65, R67, R15, 0x1, P3 ;  /* 0x0000000f43417211 */ /* 0x000fc400018f0eff */
[----:B------:R-:W-:Y:S02]  /*4f50*/  LEA.HI.X.SX32 R67, R12, R15, 0x1, P4 ;  /* 0x0000000f0c437211 */ /* 0x000fe400020f0eff */
[----:B------:R-:W1:Y:S01]  /*4f60*/  LDS.128 R12, [R13+0x1000] ;  /* 0x001000000d0c7984 */ /* 0x000e620000000c00 */
[----:B------:R-:W-:Y:S02]  /*4f70*/  PRMT R37, R8, 0x7632, R37 ;  /* 0x0000763208257816 */ /* 0x000fe40000000025 */
[----:B0-----:R-:W-:Y:S02]  /*4f80*/  PRMT R17, R9, 0x7632, R17 ;  /* 0x0000763209117816 */ /* 0x001fe40000000011 */
[----:B------:R-:W-:Y:S01]  /*4f90*/  PRMT R8, R4, 0x7632, R8 ;  /* 0x0000763204087816 */ /* 0x000fe20000000008 */
[----:B------:R0:W-:Y:S01]  /*4fa0*/  STG.E.U16 desc[UR30][R18.64], R37 ;  /* 0x0000002512007986 */ /* 0x0001e2000c10151e */
[----:B------:R-:W-:Y:S02]  /*4fb0*/  PRMT R16, R5, 0x7632, R16 ;  /* 0x0000763205107816 */ /* 0x000fe40000000010 */
[----:B------:R-:W-:Y:S01]  /*4fc0*/  ISETP.GE.U32.AND P1, PT, R0, 0x80, PT ;  /* 0x000000800000780c */ /* 0x000fe20003f26070 */
[----:B------:R2:W-:Y:S01]  /*4fd0*/  STG.E.U16 desc[UR30][R24.64], R9 ;  /* 0x0000000918007986 */ /* 0x0005e2000c10151e */
[----:B------:R-:W-:-:S03]  /*4fe0*/  IMAD.HI R0, R3, 0x4, RZ ;  /* 0x0000000403007827 */ /* 0x000fc600078e02ff */
[----:B------:R3:W-:Y:S01]  /*4ff0*/  STG.E.U16 desc[UR30][R22.64], R17 ;  /* 0x0000001116007986 */ /* 0x0007e2000c10151e */
[----:B0-----:R-:W-:-:S03]  /*5000*/  PRMT R19, R10, 0x7632, R19 ;  /* 0x000076320a137816 */ /* 0x001fc60000000013 */
[----:B------:R0:W-:Y:S01]  /*5010*/  STG.E.U16 desc[UR30][R20.64], R10 ;  /* 0x0000000a14007986 */ /* 0x0001e2000c10151e */
[----:B--2---:R-:W-:-:S03]  /*5020*/  PRMT R25, R7, 0x7632, R25 ;  /* 0x0000763207197816 */ /* 0x004fc60000000019 */
[----:B------:R1:W-:Y:S01]  /*5030*/  STG.E.U16 desc[UR30][R26.64], R19 ;  /* 0x000000131a007986 */ /* 0x0003e2000c10151e */
[----:B---3--:R-:W-:-:S03]  /*5040*/  PRMT R23, R6, 0x7632, R23 ;  /* 0x0000763206177816 */ /* 0x008fc60000000017 */
[----:B------:R2:W-:Y:S01]  /*5050*/  STG.E.U16 desc[UR30][R28.64], R11 ;  /* 0x0000000b1c007986 */ /* 0x0005e2000c10151e */
[----:B0-----:R-:W-:-:S05]  /*5060*/  PRMT R21, R11, 0x7632, R21 ;  /* 0x000076320b157816 */ /* 0x001fca0000000015 */
[----:B------:R0:W-:Y:S04]  /*5070*/  STG.E.U16 desc[UR30][R30.64], R21 ;  /* 0x000000151e007986 */ /* 0x0001e8000c10151e */
[----:B------:R3:W-:Y:S01]  /*5080*/  STG.E.U16 desc[UR30][R32.64], R4 ;  /* 0x0000000420007986 */ /* 0x0007e2000c10151e */
[----:B-1----:R-:W-:Y:S02]  /*5090*/  PRMT R27, R12, 0x7632, R27 ;  /* 0x000076320c1b7816 */ /* 0x002fe4000000001b */
[----:B--2---:R-:W-:Y:S01]  /*50a0*/  PRMT R29, R13, 0x7632, R29 ;  /* 0x000076320d1d7816 */ /* 0x004fe2000000001d */
[----:B------:R1:W-:Y:S04]  /*50b0*/  STG.E.U16 desc[UR30][R34.64], R8 ;  /* 0x0000000822007986 */ /* 0x0003e8000c10151e */
[----:B------:R2:W-:Y:S01]  /*50c0*/  STG.E.U16 desc[UR30][R40.64], R5 ;  /* 0x0000000528007986 */ /* 0x0005e2000c10151e */
[----:B0-----:R-:W-:-:S03]  /*50d0*/  PRMT R31, R14, 0x7632, R31 ;  /* 0x000076320e1f7816 */ /* 0x001fc6000000001f */
[----:B------:R-:W-:Y:S01]  /*50e0*/  STG.E.U16 desc[UR30][R42.64], R16 ;  /* 0x000000102a007986 */ /* 0x000fe2000c10151e */
[----:B---3--:R-:W-:-:S03]  /*50f0*/  PRMT R33, R15, 0x7632, R33 ;  /* 0x000076320f217816 */ /* 0x008fc60000000021 */
[----:B------:R-:W-:Y:S01]  /*5100*/  STG.E.U16 desc[UR30][R44.64], R6 ;  /* 0x000000062c007986 */ /* 0x000fe2000c10151e */
[----:B-1----:R-:W0:Y:S03]  /*5110*/  LDC.64 R8, c[0x0][0x3a0] ;  /* 0x0000e800ff087b82 */ /* 0x002e260000000a00 */
[----:B------:R-:W-:Y:S01]  /*5120*/  STG.E.U16 desc[UR30][R46.64], R23 ;  /* 0x000000172e007986 */ /* 0x000fe2000c10151e */
[----:B--2---:R-:W-:-:S03]  /*5130*/  SHF.L.U32 R5, R3, 0x2, RZ ;  /* 0x0000000203057819 */ /* 0x004fc600000006ff */
[----:B------:R-:W-:Y:S04]  /*5140*/  STG.E.U16 desc[UR30][R48.64], R7 ;  /* 0x0000000730007986 */ /* 0x000fe8000c10151e */
        /* <DEDUP_REMOVED lines=8> */
[----:B------:R-:W-:Y:S01]  /*51d0*/  STG.E.U16 desc[UR30][R66.64], R33 ;  /* 0x0000002142007986 */ /* 0x000fe2000c10151e */
[----:B------:R-:W-:Y:S06]  /*51e0*/  BAR.SYNC.DEFER_BLOCKING 0x0 ;  /* 0x0000000000007b1d */ /* 0x000fec0000010000 */
[----:B------:R0:W-:Y:S02]  /*51f0*/  STSM.16.M88 [R2], R39 ;  /* 0x0000002702007844 */ /* 0x0001e40000000000 */
[----:B------:R-:W-:Y:S01]  /*5200*/  BAR.SYNC.DEFER_BLOCKING 0x0 ;  /* 0x0000000000007b1d */ /* 0x000fe20000010000 */
[----:B0-----:R-:W-:-:S04]  /*5210*/  IADD3 R2, P2, P3, R5, UR6, R8 ;  /* 0x0000000605027c10 */ /* 0x001fc8000fb5e008 */
[----:B------:R-:W-:Y:S01]  /*5220*/  IADD3.X R3, PT, PT, R0, UR5, R9, P2, P3 ;  /* 0x0000000500037c10 */ /* 0x000fe200097e6409 */
[----:B------:R-:W0:Y:S04]  /*5230*/  LDSM.16.M88 R7, [R36+UR12] ;  /* 0x0000000c2407783b */ /* 0x000e280008000000 */
[----:B0-----:R0:W-:Y:S01]  /*5240*/  @!P1 STG.E desc[UR30][R2.64], R7 ;  /* 0x0000000702009986 */ /* 0x0011e2000c10191e */
[----:B------:R-:W-:Y:S06]  /*5250*/  BAR.SYNC.DEFER_BLOCKING 0x0 ;  /* 0x0000000000007b1d */ /* 0x000fec0000010000 */
[----:B------:R-:W-:Y:S05]  /*5260*/  @P0 BRA `(.L_x_20) ;  /* 0x0000000000a00947 */ /* 0x000fea0003800000 */
[----:B------:R-:W1:Y:S01]  /*5270*/  S2UR UR5, SR_CgaCtaId ;  /* 0x00000000000579c3 */ /* 0x000e620000008800 */
[----:B------:R-:W-:Y:S01]  /*5280*/  NOP ;  /* 0x0000000000007918 */ /* 0x000fe20000000000 */
[----:B------:R-:W-:Y:S01]  /*5290*/  UMOV UR4, 0x50 ;  /* 0x0000005000047882 */ /* 0x000fe20000000000 */
[----:B------:R-:W-:Y:S01]  /*52a0*/  IMAD.U32 R0, RZ, RZ, UR13 ;  /* 0x0000000dff007e24 */ /* 0x000fe2000f8e00ff */
[----:B0-----:R-:W-:Y:S02]  /*52b0*/  MOV R3, 0xf ;  /* 0x0000000f00037802 */ /* 0x001fe40000000f00 */
[----:B------:R-:W-:Y:S02]  /*52c0*/  MOV R7, 0x1 ;  /* 0x0000000100077802 */ /* 0x000fe40000000f00 */
[----:B------:R-:W-:-:S04]  /*52d0*/  LOP3.LUT R0, R0, 0xffff, RZ, 0xc0, !PT ;  /* 0x0000ffff00007812 */ /* 0x000fc800078ec0ff */
[----:B------:R-:W-:-:S05]  /*52e0*/  SHF.R.U32.HI R0, RZ, 0x5, R0 ;  /* 0x00000005ff007819 */ /* 0x000fca0000011600 */
[----:B------:R-:W-:Y:S01]  /*52f0*/  VIADD R2, R0, 0x10 ;  /* 0x0000001000027836 */ /* 0x000fe20000000000 */
[----:B------:R-:W-:Y:S01]  /*5300*/  SHF.L.U32 R0, R3, R0, RZ ;  /* 0x0000000003007219 */ /* 0x000fe200000006ff */
[----:B-1----:R-:W-:-:S03]  /*5310*/  ULEA UR6, UR5, UR4, 0x18 ;  /* 0x0000000405067291 */ /* 0x002fc6000f8ec0ff */
[----:B------:R-:W-:-:S04]  /*5320*/  SHF.L.U32 R3, R7, R2, RZ ;  /* 0x0000000207037219 */ /* 0x000fc800000006ff */
[----:B------:R-:W-:Y:S02]  /*5330*/  LOP3.LUT R0, R3, R0, RZ, 0xfc, !PT ;  /* 0x0000000003007212 */ /* 0x000fe400078efcff */
[----:B------:R-:W0:Y:S02]  /*5340*/  LDS R5, [UR6] ;  /* 0x00000006ff057984 */ /* 0x000e240008000800 */
[C---:B------:R-:W-:Y:S02]  /*5350*/  LOP3.LUT R2, R0.reuse, 0xffff, RZ, 0xc0, !PT ;  /* 0x0000ffff00027812 */ /* 0x040fe400078ec0ff */
[----:B0-----:R-:W-:-:S04]  /*5360*/  LOP3.LUT R3, R0, 0xffff, R5, 0x80, !PT ;  /* 0x0000ffff00037812 */ /* 0x001fc800078e8005 */
[----:B------:R-:W-:-:S13]  /*5370*/  ISETP.NE.AND P0, PT, R3, R2, PT ;  /* 0x000000020300720c */ /* 0x000fda0003f05270 */
[----:B------:R-:W-:Y:S05]  /*5380*/  @P0 BRA `(.L_x_21) ;  /* 0x0000000000500947 */ /* 0x000fea0003800000 */
[----:B------:R-:W-:Y:S02]  /*5390*/  SHF.R.U32.HI R5, RZ, 0x10, R5 ;  /* 0x00000010ff057819 */ /* 0x000fe40000011605 */
[----:B------:R-:W-:-:S04]  /*53a0*/  SHF.R.U32.HI R2, RZ, 0x10, R0 ;  /* 0x00000010ff027819 */ /* 0x000fc80000011600 */
[----:B------:R-:W-:-:S04]  /*53b0*/  LOP3.LUT R5, R5, R2, RZ, 0xc0, !PT ;  /* 0x0000000205057212 */ /* 0x000fc800078ec0ff */
[----:B------:R-:W-:-:S13]  /*53c0*/  ISETP.NE.AND P0, PT, R5, R2, PT ;  /* 0x000000020500720c */ /* 0x000fda0003f05270 */
[----:B------:R-:W-:Y:S05]  /*53d0*/  @P0 BRA `(.L_x_22) ;  /* 0x0000000000300947 */ /* 0x000fea0003800000 */
[----:B------:R-:W-:Y:S01]  /*53e0*/  R2UR UR4, R0 ;  /* 0x00000000000472ca */ /* 0x000fe200000e0000 */
[----:B------:R-:W-:Y:S01]  /*53f0*/  VOTEU.ANY UR5, UPT, PT ;  /* 0x0000000000057886 */ /* 0x000fe200038e0100 */
[----:B------:R-:W0:Y:S01]  /*5400*/  S2R R0, SR_LANEID ;  /* 0x0000000000007919 */ /* 0x000e220000000000 */
[----:B------:R-:W-:-:S10]  /*5410*/  UFLO.U32 UR5, UR5 ;  /* 0x00000005000572bd */ /* 0x000fd400080e0000 */
[----:B------:R-:W-:-:S06]  /*5420*/  ULOP3.LUT UR4, URZ, UR4, URZ, 0x33, !UPT ;  /* 0x00000004ff047292 */ /* 0x000fcc000f8e33ff */
[----:B------:R-:W-:-:S04]  /*5430*/  MOV R2, UR4 ;  /* 0x0000000400027c02 */ /* 0x000fc80008000f00 */
[----:B------:R-:W1:Y:S02]  /*5440*/  REDUX UR7, R2 ;  /* 0x00000000020773c4 */ /* 0x000e640000000000 */
[----:B------:R2:W-:Y:S01]  /*5450*/  UTCATOMSWS.AND URZ, UR4 ;  /* 0x0000000400ff79e3 */ /* 0x0005e20008000000 */
[----:B0-----:R-:W-:Y:S02]  /*5460*/  ISETP.EQ.U32.AND P0, PT, R0, UR5, PT ;  /* 0x0000000500007c0c */ /* 0x001fe4000bf02070 */
[----:B-1----:R-:W-:-:S11]  /*5470*/  MOV R0, UR7 ;  /* 0x0000000700007c02 */ /* 0x002fd60008000f00 */
[----:B------:R2:W-:Y:S01]  /*5480*/  @P0 ATOMS.AND RZ, [UR6], R0 ;  /* 0x00000000ffff098c */ /* 0x0005e2000a800006 */
[----:B------:R-:W-:Y:S05]  /*5490*/  BRA `(.L_x_20) ;  /* 0x0000000000147947 */ /* 0x000fea0003800000 */
.L_x_22:
[----:B------:R-:W-:-:S07]  /*54a0*/  MOV R2, 0x54c0 ;  /* 0x000054c000027802 */ /* 0x000fce0000000f00 */
[----:B------:R-:W-:Y:S05]  /*54b0*/  CALL.REL.NOINC `($__internal_0_$__cuda_sm10x_tcgen05_guardrail_trap_col_being_dealloced_not_returned_by_alloc) ;  /* 0x0000000000447944 */ /* 0x000fea0003c00000 */
[----:B------:R-:W-:Y:S05]  /*54c0*/  BRA `(.L_x_20) ;  /* 0x0000000000087947 */ /* 0x000fea0003800000 */
.L_x_21:
[----:B------:R-:W-:-:S07]  /*54d0*/  MOV R2, 0x54f0 ;  /* 0x000054f000027802 */ /* 0x000fce0000000f00 */
[----:B------:R-:W-:Y:S05]  /*54e0*/  CALL.REL.NOINC `($__internal_2_$__cuda_sm10x_tcgen05_guardrail_trap_unallocated_columns_being_dealloced) ;  /* 0x0000000000507944 */ /* 0x000fea0003c00000 */
.L_x_20:
[----:B------:R-:W-:Y:S01]  /*54f0*/  NOP ;  /* 0x0000000000007918 */ /* 0x000fe20000000000 */
[----:B--2---:R-:W-:Y:S05]  /*5500*/  EXIT ;  /* 0x000000000000794d */ /* 0x004fea0003800000 */
.L_x_8:
[----:B------:R-:W1:Y:S02]  /*5510*/  SYNCS.PHASECHK.TRANS64.TRYWAIT P4, [UR12+0x5000], RZ ;  /* 0x005000ffff0075a7 */ /* 0x000e64000808110c */
[----:B-1----:R-:W-:Y:S05]  /*5520*/  @!P4 BRA `(.L_x_8) ;  /* 0xfffffffc00f8c947 */ /* 0x002fea000383ffff */
[----:B------:R-:W-:Y:S05]  /*5530*/  BRA `(.L_x_7) ;  /* 0xffffffc000ec7947 */ /* 0x000fea000383ffff */
.L_x_14:
[----:B------:R-:W2:Y:S02]  /*5540*/  SYNCS.PHASECHK.TRANS64.TRYWAIT P2, [UR12+0x7010], RZ ;  /* 0x007010ffff0075a7 */ /* 0x000ea4000804110c */
[----:B--2---:R-:W-:Y:S05]  /*5550*/  @!P2 BRA `(.L_x_14) ;  /* 0xfffffffc00f8a947 */ /* 0x004fea000383ffff */
[----:B------:R-:W-:Y:S05]  /*5560*/  BRA `(.L_x_23) ;  /* 0xffffffd800687947 */ /* 0x000fea000383ffff */
.L_x_15:
[----:B------:R-:W2:Y:S02]  /*5570*/  SYNCS.PHASECHK.TRANS64.TRYWAIT P2, [UR17], R22 ;  /* 0x00000016ff0075a7 */ /* 0x000ea40008041111 */
[----:B--2---:R-:W-:Y:S05]  /*5580*/  @!P2 BRA `(.L_x_15) ;  /* 0xfffffffc00f8a947 */ /* 0x004fea000383ffff */
[----:B------:R-:W-:Y:S05]  /*5590*/  BRA `(.L_x_24) ;  /* 0xffffffe000087947 */ /* 0x000fea000383ffff */
.L_x_19:
[----:B------:R-:W0:Y:S02]  /*55a0*/  SYNCS.PHASECHK.TRANS64.TRYWAIT P2, [UR17], R4 ;  /* 0x00000004ff0075a7 */ /* 0x000e240008041111 */
[----:B0-----:R-:W-:Y:S05]  /*55b0*/  @!P2 BRA `(.L_x_19) ;  /* 0xfffffffc00f8a947 */ /* 0x001fea000383ffff */
[----:B------:R-:W-:Y:S05]  /*55c0*/  BRA `(.L_x_18) ;  /* 0xffffffe400bc7947 */ /* 0x000fea000383ffff */
        .weak           $__internal_0_$__cuda_sm10x_tcgen05_guardrail_trap_col_being_dealloced_not_returned_by_alloc
        .type           $__internal_0_$__cuda_sm10x_tcgen05_guardrail_trap_col_being_dealloced_not_returned_by_alloc,@function
        .size           $__internal_0_$__cuda_sm10x_tcgen05_guardrail_trap_col_being_dealloced_not_returned_by_alloc,($__internal_1_$__cuda_sm10x_tcgen05_guardrail_trap_phase_invalid_during_alloc - $__internal_0_$__cuda_sm10x_tcgen05_guardrail_trap_col_being_dealloced_not_returned_by_alloc)
$__internal_0_$__cuda_sm10x_tcgen05_guardrail_trap_col_being_dealloced_not_returned_by_alloc:
[----:B------:R-:W-:Y:S05]  /*55d0*/  BPT.TRAP 0x1 ;  /* 0x000000040000795c */ /* 0x000fea0000300000 */
[----:B------:R-:W-:-:S04]  /*55e0*/  IMAD.MOV.U32 R3, RZ, RZ, 0x0 ;  /* 0x00000000ff037424 */ /* 0x000fc800078e00ff */
[----:B------:R-:W-:Y:S05]  /*55f0*/  RET.REL.NODEC R2 `(attn_fwd) ;  /* 0xffffffa802807950 */ /* 0x000fea0003c3ffff */
        .weak           $__internal_1_$__cuda_sm10x_tcgen05_guardrail_trap_phase_invalid_during_alloc
        .type           $__internal_1_$__cuda_sm10x_tcgen05_guardrail_trap_phase_invalid_during_alloc,@function
        .size           $__internal_1_$__cuda_sm10x_tcgen05_guardrail_trap_phase_invalid_during_alloc,($__internal_2_$__cuda_sm10x_tcgen05_guardrail_trap_unallocated_columns_being_dealloced - $__internal_1_$__cuda_sm10x_tcgen05_guardrail_trap_phase_invalid_during_alloc)
$__internal_1_$__cuda_sm10x_tcgen05_guardrail_trap_phase_invalid_during_alloc:
[----:B------:R-:W-:Y:S05]  /*5600*/  BPT.TRAP 0x1 ;  /* 0x000000040000795c */ /* 0x000fea0000300000 */
[----:B------:R-:W-:-:S04]  /*5610*/  HFMA2 R3, -RZ, RZ, 0, 0 ;  /* 0x00000000ff037431 */ /* 0x000fc800000001ff */
[----:B------:R-:W-:Y:S05]  /*5620*/  RET.REL.NODEC R2 `(attn_fwd) ;  /* 0xffffffa802747950 */ /* 0x000fea0003c3ffff */
        .weak           $__internal_2_$__cuda_sm10x_tcgen05_guardrail_trap_unallocated_columns_being_dealloced
        .type           $__internal_2_$__cuda_sm10x_tcgen05_guardrail_trap_unallocated_columns_being_dealloced,@function
        .size           $__internal_2_$__cuda_sm10x_tcgen05_guardrail_trap_unallocated_columns_being_dealloced,(.L_x_28 - $__internal_2_$__cuda_sm10x_tcgen05_guardrail_trap_unallocated_columns_being_dealloced)
$__internal_2_$__cuda_sm10x_tcgen05_guardrail_trap_unallocated_columns_being_dealloced:
[----:B------:R-:W-:Y:S05]  /*5630*/  BPT.TRAP 0x1 ;  /* 0x000000040000795c */ /* 0x000fea0000300000 */
[----:B------:R-:W-:-:S04]  /*5640*/  MOV R3, 0x0 ;  /* 0x0000000000037802 */ /* 0x000fc80000000f00 */
[----:B------:R-:W-:Y:S05]  /*5650*/  RET.REL.NODEC R2 `(attn_fwd) ;  /* 0xffffffa802687950 */ /* 0x000fea0003c3ffff */
.L_x_25:
[----:B------:R-:W-:-:S00]  /*5660*/  BRA `(.L_x_25) ;  /* 0xfffffffc00fc7947 */ /* 0x000fc0000383ffff */
[----:B------:R-:W-:-:S00]  /*5670*/  NOP ;  /* 0x0000000000007918 */ /* 0x000fc00000000000 */
        /* <DEDUP_REMOVED lines=8> */
.L_x_28:


//--------------------- .nv.global.init           --------------------------
	.section	.nv.global.init,"aw",@progbits
.nv.global.init:
	.type		_$_str,@object
	.size		_$_str,(.L_3 - _$_str)
_$_str:
        /*0000*/ 	.byte	0x5f, 0x5f, 0x43, 0x55, 0x44, 0x41, 0x5f, 0x46, 0x54, 0x5a, 0x00
.L_3:


//--------------------- .nv.shared.attn_fwd       --------------------------
	.section	.nv.shared.attn_fwd,"aw",@nobits
	.sectionflags	@""
	.align	16
	.zero		1024


//--------------------- .nv.shared.reserved.0     --------------------------
	.section	.nv.shared.reserved.0,"aw",@nobits
	.align	8
	.weak		__nv_reservedSMEM_offset_0_alias
	.size		__nv_reservedSMEM_offset_0_alias, 0, 64
	.other		__nv_reservedSMEM_offset_0_alias,@"STO_CUDA_RESERVED_SHARED STV_DEFAULT"
__nv_reservedSMEM_offset_0_alias:
	.zero		0
.nv.shared.reserved.0:
	.zero		64
	.weak		__nv_reservedSMEM_allocation_phase
	.type		__nv_reservedSMEM_allocation_phase,@object
	.size		__nv_reservedSMEM_allocation_phase,(.L_0 - __nv_reservedSMEM_allocation_phase)
__nv_reservedSMEM_allocation_phase:
	.zero		1
.L_0:
	.zero		7
	.weak		__nv_reservedSMEM_devtool_atexit_pc
	.type		__nv_reservedSMEM_devtool_atexit_pc,@object
	.size		__nv_reservedSMEM_devtool_atexit_pc,(__nv_reservedSMEM_allocation_mask - __nv_reservedSMEM_devtool_atexit_pc)
__nv_reservedSMEM_devtool_atexit_pc:
	.zero		8
	.weak		__nv_reservedSMEM_allocation_mask
	.type		__nv_reservedSMEM_allocation_mask,@object
	.size		__nv_reservedSMEM_allocation_mask,(.L_2 - __nv_reservedSMEM_allocation_mask)
__nv_reservedSMEM_allocation_mask:
	.zero		4
.L_2:


//--------------------- .nv.constant0.attn_fwd    --------------------------
	.section	.nv.constant0.attn_fwd,"a",@progbits
	.sectionflags	@""
	.align	4
.nv.constant0.attn_fwd:
	.zero		1032


//--------------------- SYMBOLS --------------------------

	.type		.nv.reservedSmem.offset0,@object
	.size		.nv.reservedSmem.offset0,0x4
	.type		.nv.reservedSmem.cap,@object
	.size		.nv.reservedSmem.cap,0x4
